//
// Generated by NVIDIA NVVM Compiler
//
// Compiler Build ID: CL-36424714
// Cuda compilation tools, release 13.0, V13.0.88
// Based on NVVM 20.0.0
//

.version 9.0
.target sm_100
.address_size 64

	// .globl	_Z36sgemm_smem_warp_tiling_vec4_pipelineILi128ELi128ELi4ELi4ELi32ELi64ELi16ELi2ELi2EEviiifPKfS1_fPf
// _ZZ36sgemm_smem_warp_tiling_vec4_pipelineILi128ELi128ELi4ELi4ELi32ELi64ELi16ELi2ELi2EEviiifPKfS1_fPfE6a_smem has been demoted
// _ZZ36sgemm_smem_warp_tiling_vec4_pipelineILi128ELi128ELi4ELi4ELi32ELi64ELi16ELi2ELi2EEviiifPKfS1_fPfE6b_smem has been demoted

.visible .entry _Z36sgemm_smem_warp_tiling_vec4_pipelineILi128ELi128ELi4ELi4ELi32ELi64ELi16ELi2ELi2EEviiifPKfS1_fPf(
	.param .u32 _Z36sgemm_smem_warp_tiling_vec4_pipelineILi128ELi128ELi4ELi4ELi32ELi64ELi16ELi2ELi2EEviiifPKfS1_fPf_param_0,
	.param .u32 _Z36sgemm_smem_warp_tiling_vec4_pipelineILi128ELi128ELi4ELi4ELi32ELi64ELi16ELi2ELi2EEviiifPKfS1_fPf_param_1,
	.param .u32 _Z36sgemm_smem_warp_tiling_vec4_pipelineILi128ELi128ELi4ELi4ELi32ELi64ELi16ELi2ELi2EEviiifPKfS1_fPf_param_2,
	.param .f32 _Z36sgemm_smem_warp_tiling_vec4_pipelineILi128ELi128ELi4ELi4ELi32ELi64ELi16ELi2ELi2EEviiifPKfS1_fPf_param_3,
	.param .u64 .ptr .align 1 _Z36sgemm_smem_warp_tiling_vec4_pipelineILi128ELi128ELi4ELi4ELi32ELi64ELi16ELi2ELi2EEviiifPKfS1_fPf_param_4,
	.param .u64 .ptr .align 1 _Z36sgemm_smem_warp_tiling_vec4_pipelineILi128ELi128ELi4ELi4ELi32ELi64ELi16ELi2ELi2EEviiifPKfS1_fPf_param_5,
	.param .f32 _Z36sgemm_smem_warp_tiling_vec4_pipelineILi128ELi128ELi4ELi4ELi32ELi64ELi16ELi2ELi2EEviiifPKfS1_fPf_param_6,
	.param .u64 .ptr .align 1 _Z36sgemm_smem_warp_tiling_vec4_pipelineILi128ELi128ELi4ELi4ELi32ELi64ELi16ELi2ELi2EEviiifPKfS1_fPf_param_7
)
{
	.reg .pred 	%p<3>;
	.reg .b32 	%r<117>;
	.reg .b32 	%f<2915>;
	.reg .b64 	%rd<95>;
	// demoted variable
	.shared .align 4 .b8 _ZZ36sgemm_smem_warp_tiling_vec4_pipelineILi128ELi128ELi4ELi4ELi32ELi64ELi16ELi2ELi2EEviiifPKfS1_fPfE6a_smem[16384];
	// demoted variable
	.shared .align 4 .b8 _ZZ36sgemm_smem_warp_tiling_vec4_pipelineILi128ELi128ELi4ELi4ELi32ELi64ELi16ELi2ELi2EEviiifPKfS1_fPfE6b_smem[16384];
	ld.param.u32 	%r30, [_Z36sgemm_smem_warp_tiling_vec4_pipelineILi128ELi128ELi4ELi4ELi32ELi64ELi16ELi2ELi2EEviiifPKfS1_fPf_param_1];
	ld.param.u32 	%r31, [_Z36sgemm_smem_warp_tiling_vec4_pipelineILi128ELi128ELi4ELi4ELi32ELi64ELi16ELi2ELi2EEviiifPKfS1_fPf_param_2];
	ld.param.u64 	%rd4, [_Z36sgemm_smem_warp_tiling_vec4_pipelineILi128ELi128ELi4ELi4ELi32ELi64ELi16ELi2ELi2EEviiifPKfS1_fPf_param_4];
	ld.param.u64 	%rd5, [_Z36sgemm_smem_warp_tiling_vec4_pipelineILi128ELi128ELi4ELi4ELi32ELi64ELi16ELi2ELi2EEviiifPKfS1_fPf_param_5];
	cvta.to.global.u64 	%rd6, %rd4;
	cvta.to.global.u64 	%rd7, %rd5;
	mov.u32 	%r32, %tid.x;
	mov.u32 	%r33, %ctaid.y;
	mul.lo.s32 	%r34, %r33, %r31;
	shl.b32 	%r35, %r34, 7;
	mul.wide.u32 	%rd8, %r35, 4;
	add.s64 	%rd1, %rd6, %rd8;
	mov.u32 	%r36, %ctaid.x;
	shl.b32 	%r37, %r36, 7;
	mul.wide.u32 	%rd9, %r37, 4;
	add.s64 	%rd2, %rd7, %rd9;
	shr.s32 	%r38, %r31, 31;
	shr.u32 	%r39, %r38, 28;
	add.s32 	%r40, %r31, %r39;
	shr.s32 	%r1, %r40, 4;
	shr.u32 	%r41, %r32, 1;
	and.b32  	%r2, %r41, 480;
	shl.b32 	%r42, %r32, 1;
	and.b32  	%r3, %r42, 64;
	shl.b32 	%r43, %r32, 9;
	and.b32  	%r44, %r43, 1536;
	shr.u32 	%r45, %r32, 2;
	or.b32  	%r4, %r44, %r45;
	and.b32  	%r46, %r45, 127;
	shr.u32 	%r47, %r4, 7;
	mad.lo.s32 	%r113, %r46, %r31, %r47;
	mul.wide.u32 	%rd10, %r113, 4;
	add.s64 	%rd11, %rd1, %rd10;
	ld.global.v4.f32 	{%f258, %f259, %f260, %f261}, [%rd11];
	shl.b32 	%r48, %r4, 2;
	mov.u32 	%r49, _ZZ36sgemm_smem_warp_tiling_vec4_pipelineILi128ELi128ELi4ELi4ELi32ELi64ELi16ELi2ELi2EEviiifPKfS1_fPfE6a_smem;
	add.s32 	%r50, %r49, %r48;
	st.shared.f32 	[%r50], %f258;
	st.shared.f32 	[%r50+512], %f259;
	st.shared.f32 	[%r50+1024], %f260;
	st.shared.f32 	[%r50+1536], %f261;
	add.s32 	%r51, %r4, 64;
	and.b32  	%r52, %r51, 127;
	shr.u32 	%r53, %r51, 7;
	mad.lo.s32 	%r114, %r52, %r31, %r53;
	mul.wide.u32 	%rd12, %r114, 4;
	add.s64 	%rd13, %rd1, %rd12;
	ld.global.v4.f32 	{%f262, %f263, %f264, %f265}, [%rd13];
	st.shared.f32 	[%r50+256], %f262;
	st.shared.f32 	[%r50+768], %f263;
	st.shared.f32 	[%r50+1280], %f264;
	st.shared.f32 	[%r50+1792], %f265;
	shl.b32 	%r7, %r32, 2;
	and.b32  	%r8, %r7, 124;
	shr.u32 	%r9, %r32, 5;
	mad.lo.s32 	%r54, %r9, %r30, %r8;
	shl.b32 	%r55, %r32, 4;
	mov.u32 	%r56, _ZZ36sgemm_smem_warp_tiling_vec4_pipelineILi128ELi128ELi4ELi4ELi32ELi64ELi16ELi2ELi2EEviiifPKfS1_fPfE6b_smem;
	add.s32 	%r57, %r56, %r55;
	mul.wide.u32 	%rd14, %r54, 4;
	add.s64 	%rd15, %rd2, %rd14;
	ld.global.v4.f32 	{%f266, %f267, %f268, %f269}, [%rd15];
	st.shared.v4.f32 	[%r57], {%f266, %f267, %f268, %f269};
	add.s32 	%r58, %r7, 1024;
	shr.u32 	%r10, %r58, 7;
	mad.lo.s32 	%r59, %r10, %r30, %r8;
	mul.wide.u32 	%rd16, %r59, 4;
	add.s64 	%rd17, %rd2, %rd16;
	ld.global.v4.f32 	{%f270, %f271, %f272, %f273}, [%rd17];
	st.shared.v4.f32 	[%r57+4096], {%f270, %f271, %f272, %f273};
	bar.sync 	0;
	and.b32  	%r11, %r41, 12;
	or.b32  	%r60, %r11, %r2;
	shl.b32 	%r61, %r60, 2;
	add.s32 	%r12, %r49, %r61;
	ld.shared.v4.f32 	{%f2838, %f2837, %f2836, %f2835}, [%r12];
	ld.shared.v4.f32 	{%f2911, %f2912, %f2913, %f2914}, [%r12+64];
	and.b32  	%r13, %r7, 28;
	or.b32  	%r62, %r3, %r13;
	shl.b32 	%r63, %r62, 2;
	add.s32 	%r14, %r56, %r63;
	ld.shared.v4.f32 	{%f2846, %f2845, %f2844, %f2843}, [%r14];
	ld.shared.v4.f32 	{%f2842, %f2841, %f2840, %f2839}, [%r14+128];
	setp.lt.u32 	%p1, %r1, 2;
	mov.f32 	%f2847, 0f00000000;
	mov.f32 	%f2848, %f2847;
	mov.f32 	%f2849, %f2847;
	mov.f32 	%f2850, %f2847;
	mov.f32 	%f2851, %f2847;
	mov.f32 	%f2852, %f2847;
	mov.f32 	%f2853, %f2847;
	mov.f32 	%f2854, %f2847;
	mov.f32 	%f2855, %f2847;
	mov.f32 	%f2856, %f2847;
	mov.f32 	%f2857, %f2847;
	mov.f32 	%f2858, %f2847;
	mov.f32 	%f2859, %f2847;
	mov.f32 	%f2860, %f2847;
	mov.f32 	%f2861, %f2847;
	mov.f32 	%f2862, %f2847;
	mov.f32 	%f2863, %f2847;
	mov.f32 	%f2864, %f2847;
	mov.f32 	%f2865, %f2847;
	mov.f32 	%f2866, %f2847;
	mov.f32 	%f2867, %f2847;
	mov.f32 	%f2868, %f2847;
	mov.f32 	%f2869, %f2847;
	mov.f32 	%f2870, %f2847;
	mov.f32 	%f2871, %f2847;
	mov.f32 	%f2872, %f2847;
	mov.f32 	%f2873, %f2847;
	mov.f32 	%f2874, %f2847;
	mov.f32 	%f2875, %f2847;
	mov.f32 	%f2876, %f2847;
	mov.f32 	%f2877, %f2847;
	mov.f32 	%f2878, %f2847;
	mov.f32 	%f2879, %f2847;
	mov.f32 	%f2880, %f2847;
	mov.f32 	%f2881, %f2847;
	mov.f32 	%f2882, %f2847;
	mov.f32 	%f2883, %f2847;
	mov.f32 	%f2884, %f2847;
	mov.f32 	%f2885, %f2847;
	mov.f32 	%f2886, %f2847;
	mov.f32 	%f2887, %f2847;
	mov.f32 	%f2888, %f2847;
	mov.f32 	%f2889, %f2847;
	mov.f32 	%f2890, %f2847;
	mov.f32 	%f2891, %f2847;
	mov.f32 	%f2892, %f2847;
	mov.f32 	%f2893, %f2847;
	mov.f32 	%f2894, %f2847;
	mov.f32 	%f2895, %f2847;
	mov.f32 	%f2896, %f2847;
	mov.f32 	%f2897, %f2847;
	mov.f32 	%f2898, %f2847;
	mov.f32 	%f2899, %f2847;
	mov.f32 	%f2900, %f2847;
	mov.f32 	%f2901, %f2847;
	mov.f32 	%f2902, %f2847;
	mov.f32 	%f2903, %f2847;
	mov.f32 	%f2904, %f2847;
	mov.f32 	%f2905, %f2847;
	mov.f32 	%f2906, %f2847;
	mov.f32 	%f2907, %f2847;
	mov.f32 	%f2908, %f2847;
	mov.f32 	%f2909, %f2847;
	mov.f32 	%f2910, %f2847;
	@%p1 bra 	$L__BB0_3;
	neg.s32 	%r115, %r1;
	add.s32 	%r65, %r9, 16;
	mad.lo.s32 	%r112, %r30, %r65, %r8;
	add.s32 	%r66, %r10, 16;
	mad.lo.s32 	%r111, %r30, %r66, %r8;
	mov.b32 	%r116, 1;
	mov.f32 	%f2847, 0f00000000;
$L__BB0_2:
	add.s32 	%r113, %r113, 16;
	mul.wide.u32 	%rd18, %r113, 4;
	add.s64 	%rd19, %rd1, %rd18;
	ld.global.v4.f32 	{%f275, %f276, %f277, %f278}, [%rd19];
	add.s32 	%r114, %r114, 16;
	mul.wide.u32 	%rd20, %r114, 4;
	add.s64 	%rd21, %rd1, %rd20;
	ld.global.v4.f32 	{%f279, %f280, %f281, %f282}, [%rd21];
	mul.wide.u32 	%rd22, %r112, 4;
	add.s64 	%rd23, %rd2, %rd22;
	ld.global.v4.f32 	{%f283, %f284, %f285, %f286}, [%rd23];
	mul.wide.u32 	%rd24, %r111, 4;
	add.s64 	%rd25, %rd2, %rd24;
	ld.global.v4.f32 	{%f287, %f288, %f289, %f290}, [%rd25];
	xor.b32  	%r26, %r116, 1;
	shl.b32 	%r67, %r116, 13;
	xor.b32  	%r68, %r67, 8192;
	mov.u32 	%r69, _ZZ36sgemm_smem_warp_tiling_vec4_pipelineILi128ELi128ELi4ELi4ELi32ELi64ELi16ELi2ELi2EEviiifPKfS1_fPfE6a_smem;
	add.s32 	%r70, %r69, %r68;
	mov.u32 	%r71, _ZZ36sgemm_smem_warp_tiling_vec4_pipelineILi128ELi128ELi4ELi4ELi32ELi64ELi16ELi2ELi2EEviiifPKfS1_fPfE6b_smem;
	add.s32 	%r72, %r71, %r68;
	add.s32 	%r73, %r11, %r2;
	shl.b32 	%r74, %r73, 2;
	add.s32 	%r75, %r70, %r74;
	ld.shared.v4.f32 	{%f291, %f292, %f293, %f294}, [%r75+512];
	ld.shared.v4.f32 	{%f295, %f296, %f297, %f298}, [%r75+576];
	add.s32 	%r76, %r3, %r13;
	shl.b32 	%r77, %r76, 2;
	add.s32 	%r78, %r72, %r77;
	ld.shared.v4.f32 	{%f299, %f300, %f301, %f302}, [%r78+512];
	ld.shared.v4.f32 	{%f303, %f304, %f305, %f306}, [%r78+640];
	fma.rn.f32 	%f307, %f2838, %f2846, %f2910;
	fma.rn.f32 	%f308, %f2838, %f2845, %f2909;
	fma.rn.f32 	%f309, %f2838, %f2844, %f2908;
	fma.rn.f32 	%f310, %f2838, %f2843, %f2907;
	fma.rn.f32 	%f311, %f2837, %f2846, %f2902;
	fma.rn.f32 	%f312, %f2837, %f2845, %f2901;
	fma.rn.f32 	%f313, %f2837, %f2844, %f2900;
	fma.rn.f32 	%f314, %f2837, %f2843, %f2899;
	fma.rn.f32 	%f315, %f2836, %f2846, %f2894;
	fma.rn.f32 	%f316, %f2836, %f2845, %f2893;
	fma.rn.f32 	%f317, %f2836, %f2844, %f2892;
	fma.rn.f32 	%f318, %f2836, %f2843, %f2891;
	fma.rn.f32 	%f319, %f2835, %f2846, %f2886;
	fma.rn.f32 	%f320, %f2835, %f2845, %f2885;
	fma.rn.f32 	%f321, %f2835, %f2844, %f2884;
	fma.rn.f32 	%f322, %f2835, %f2843, %f2883;
	fma.rn.f32 	%f323, %f2838, %f2842, %f2906;
	fma.rn.f32 	%f324, %f2838, %f2841, %f2905;
	fma.rn.f32 	%f325, %f2838, %f2840, %f2904;
	fma.rn.f32 	%f326, %f2838, %f2839, %f2903;
	fma.rn.f32 	%f327, %f2837, %f2842, %f2898;
	fma.rn.f32 	%f328, %f2837, %f2841, %f2897;
	fma.rn.f32 	%f329, %f2837, %f2840, %f2896;
	fma.rn.f32 	%f330, %f2837, %f2839, %f2895;
	fma.rn.f32 	%f331, %f2836, %f2842, %f2890;
	fma.rn.f32 	%f332, %f2836, %f2841, %f2889;
	fma.rn.f32 	%f333, %f2836, %f2840, %f2888;
	fma.rn.f32 	%f334, %f2836, %f2839, %f2887;
	fma.rn.f32 	%f335, %f2835, %f2842, %f2882;
	fma.rn.f32 	%f336, %f2835, %f2841, %f2881;
	fma.rn.f32 	%f337, %f2835, %f2840, %f2880;
	fma.rn.f32 	%f338, %f2835, %f2839, %f2879;
	fma.rn.f32 	%f339, %f2911, %f2846, %f2878;
	fma.rn.f32 	%f340, %f2911, %f2845, %f2877;
	fma.rn.f32 	%f341, %f2911, %f2844, %f2876;
	fma.rn.f32 	%f342, %f2911, %f2843, %f2875;
	fma.rn.f32 	%f343, %f2912, %f2846, %f2870;
	fma.rn.f32 	%f344, %f2912, %f2845, %f2869;
	fma.rn.f32 	%f345, %f2912, %f2844, %f2868;
	fma.rn.f32 	%f346, %f2912, %f2843, %f2867;
	fma.rn.f32 	%f347, %f2913, %f2846, %f2862;
	fma.rn.f32 	%f348, %f2913, %f2845, %f2861;
	fma.rn.f32 	%f349, %f2913, %f2844, %f2860;
	fma.rn.f32 	%f350, %f2913, %f2843, %f2859;
	fma.rn.f32 	%f351, %f2914, %f2846, %f2854;
	fma.rn.f32 	%f352, %f2914, %f2845, %f2853;
	fma.rn.f32 	%f353, %f2914, %f2844, %f2852;
	fma.rn.f32 	%f354, %f2914, %f2843, %f2851;
	fma.rn.f32 	%f355, %f2911, %f2842, %f2874;
	fma.rn.f32 	%f356, %f2911, %f2841, %f2873;
	fma.rn.f32 	%f357, %f2911, %f2840, %f2872;
	fma.rn.f32 	%f358, %f2911, %f2839, %f2871;
	fma.rn.f32 	%f359, %f2912, %f2842, %f2866;
	fma.rn.f32 	%f360, %f2912, %f2841, %f2865;
	fma.rn.f32 	%f361, %f2912, %f2840, %f2864;
	fma.rn.f32 	%f362, %f2912, %f2839, %f2863;
	fma.rn.f32 	%f363, %f2913, %f2842, %f2858;
	fma.rn.f32 	%f364, %f2913, %f2841, %f2857;
	fma.rn.f32 	%f365, %f2913, %f2840, %f2856;
	fma.rn.f32 	%f366, %f2913, %f2839, %f2855;
	fma.rn.f32 	%f367, %f2914, %f2842, %f2850;
	fma.rn.f32 	%f368, %f2914, %f2841, %f2849;
	fma.rn.f32 	%f369, %f2914, %f2840, %f2848;
	fma.rn.f32 	%f370, %f2914, %f2839, %f2847;
	ld.shared.v4.f32 	{%f371, %f372, %f373, %f374}, [%r75+1024];
	ld.shared.v4.f32 	{%f375, %f376, %f377, %f378}, [%r75+1088];
	ld.shared.v4.f32 	{%f379, %f380, %f381, %f382}, [%r78+1024];
	ld.shared.v4.f32 	{%f383, %f384, %f385, %f386}, [%r78+1152];
	fma.rn.f32 	%f387, %f291, %f299, %f307;
	fma.rn.f32 	%f388, %f291, %f300, %f308;
	fma.rn.f32 	%f389, %f291, %f301, %f309;
	fma.rn.f32 	%f390, %f291, %f302, %f310;
	fma.rn.f32 	%f391, %f292, %f299, %f311;
	fma.rn.f32 	%f392, %f292, %f300, %f312;
	fma.rn.f32 	%f393, %f292, %f301, %f313;
	fma.rn.f32 	%f394, %f292, %f302, %f314;
	fma.rn.f32 	%f395, %f293, %f299, %f315;
	fma.rn.f32 	%f396, %f293, %f300, %f316;
	fma.rn.f32 	%f397, %f293, %f301, %f317;
	fma.rn.f32 	%f398, %f293, %f302, %f318;
	fma.rn.f32 	%f399, %f294, %f299, %f319;
	fma.rn.f32 	%f400, %f294, %f300, %f320;
	fma.rn.f32 	%f401, %f294, %f301, %f321;
	fma.rn.f32 	%f402, %f294, %f302, %f322;
	fma.rn.f32 	%f403, %f291, %f303, %f323;
	fma.rn.f32 	%f404, %f291, %f304, %f324;
	fma.rn.f32 	%f405, %f291, %f305, %f325;
	fma.rn.f32 	%f406, %f291, %f306, %f326;
	fma.rn.f32 	%f407, %f292, %f303, %f327;
	fma.rn.f32 	%f408, %f292, %f304, %f328;
	fma.rn.f32 	%f409, %f292, %f305, %f329;
	fma.rn.f32 	%f410, %f292, %f306, %f330;
	fma.rn.f32 	%f411, %f293, %f303, %f331;
	fma.rn.f32 	%f412, %f293, %f304, %f332;
	fma.rn.f32 	%f413, %f293, %f305, %f333;
	fma.rn.f32 	%f414, %f293, %f306, %f334;
	fma.rn.f32 	%f415, %f294, %f303, %f335;
	fma.rn.f32 	%f416, %f294, %f304, %f336;
	fma.rn.f32 	%f417, %f294, %f305, %f337;
	fma.rn.f32 	%f418, %f294, %f306, %f338;
	fma.rn.f32 	%f419, %f295, %f299, %f339;
	fma.rn.f32 	%f420, %f295, %f300, %f340;
	fma.rn.f32 	%f421, %f295, %f301, %f341;
	fma.rn.f32 	%f422, %f295, %f302, %f342;
	fma.rn.f32 	%f423, %f296, %f299, %f343;
	fma.rn.f32 	%f424, %f296, %f300, %f344;
	fma.rn.f32 	%f425, %f296, %f301, %f345;
	fma.rn.f32 	%f426, %f296, %f302, %f346;
	fma.rn.f32 	%f427, %f297, %f299, %f347;
	fma.rn.f32 	%f428, %f297, %f300, %f348;
	fma.rn.f32 	%f429, %f297, %f301, %f349;
	fma.rn.f32 	%f430, %f297, %f302, %f350;
	fma.rn.f32 	%f431, %f298, %f299, %f351;
	fma.rn.f32 	%f432, %f298, %f300, %f352;
	fma.rn.f32 	%f433, %f298, %f301, %f353;
	fma.rn.f32 	%f434, %f298, %f302, %f354;
	fma.rn.f32 	%f435, %f295, %f303, %f355;
	fma.rn.f32 	%f436, %f295, %f304, %f356;
	fma.rn.f32 	%f437, %f295, %f305, %f357;
	fma.rn.f32 	%f438, %f295, %f306, %f358;
	fma.rn.f32 	%f439, %f296, %f303, %f359;
	fma.rn.f32 	%f440, %f296, %f304, %f360;
	fma.rn.f32 	%f441, %f296, %f305, %f361;
	fma.rn.f32 	%f442, %f296, %f306, %f362;
	fma.rn.f32 	%f443, %f297, %f303, %f363;
	fma.rn.f32 	%f444, %f297, %f304, %f364;
	fma.rn.f32 	%f445, %f297, %f305, %f365;
	fma.rn.f32 	%f446, %f297, %f306, %f366;
	fma.rn.f32 	%f447, %f298, %f303, %f367;
	fma.rn.f32 	%f448, %f298, %f304, %f368;
	fma.rn.f32 	%f449, %f298, %f305, %f369;
	fma.rn.f32 	%f450, %f298, %f306, %f370;
	ld.shared.v4.f32 	{%f451, %f452, %f453, %f454}, [%r75+1536];
	ld.shared.v4.f32 	{%f455, %f456, %f457, %f458}, [%r75+1600];
	ld.shared.v4.f32 	{%f459, %f460, %f461, %f462}, [%r78+1536];
	ld.shared.v4.f32 	{%f463, %f464, %f465, %f466}, [%r78+1664];
	fma.rn.f32 	%f467, %f371, %f379, %f387;
	fma.rn.f32 	%f468, %f371, %f380, %f388;
	fma.rn.f32 	%f469, %f371, %f381, %f389;
	fma.rn.f32 	%f470, %f371, %f382, %f390;
	fma.rn.f32 	%f471, %f372, %f379, %f391;
	fma.rn.f32 	%f472, %f372, %f380, %f392;
	fma.rn.f32 	%f473, %f372, %f381, %f393;
	fma.rn.f32 	%f474, %f372, %f382, %f394;
	fma.rn.f32 	%f475, %f373, %f379, %f395;
	fma.rn.f32 	%f476, %f373, %f380, %f396;
	fma.rn.f32 	%f477, %f373, %f381, %f397;
	fma.rn.f32 	%f478, %f373, %f382, %f398;
	fma.rn.f32 	%f479, %f374, %f379, %f399;
	fma.rn.f32 	%f480, %f374, %f380, %f400;
	fma.rn.f32 	%f481, %f374, %f381, %f401;
	fma.rn.f32 	%f482, %f374, %f382, %f402;
	fma.rn.f32 	%f483, %f371, %f383, %f403;
	fma.rn.f32 	%f484, %f371, %f384, %f404;
	fma.rn.f32 	%f485, %f371, %f385, %f405;
	fma.rn.f32 	%f486, %f371, %f386, %f406;
	fma.rn.f32 	%f487, %f372, %f383, %f407;
	fma.rn.f32 	%f488, %f372, %f384, %f408;
	fma.rn.f32 	%f489, %f372, %f385, %f409;
	fma.rn.f32 	%f490, %f372, %f386, %f410;
	fma.rn.f32 	%f491, %f373, %f383, %f411;
	fma.rn.f32 	%f492, %f373, %f384, %f412;
	fma.rn.f32 	%f493, %f373, %f385, %f413;
	fma.rn.f32 	%f494, %f373, %f386, %f414;
	fma.rn.f32 	%f495, %f374, %f383, %f415;
	fma.rn.f32 	%f496, %f374, %f384, %f416;
	fma.rn.f32 	%f497, %f374, %f385, %f417;
	fma.rn.f32 	%f498, %f374, %f386, %f418;
	fma.rn.f32 	%f499, %f375, %f379, %f419;
	fma.rn.f32 	%f500, %f375, %f380, %f420;
	fma.rn.f32 	%f501, %f375, %f381, %f421;
	fma.rn.f32 	%f502, %f375, %f382, %f422;
	fma.rn.f32 	%f503, %f376, %f379, %f423;
	fma.rn.f32 	%f504, %f376, %f380, %f424;
	fma.rn.f32 	%f505, %f376, %f381, %f425;
	fma.rn.f32 	%f506, %f376, %f382, %f426;
	fma.rn.f32 	%f507, %f377, %f379, %f427;
	fma.rn.f32 	%f508, %f377, %f380, %f428;
	fma.rn.f32 	%f509, %f377, %f381, %f429;
	fma.rn.f32 	%f510, %f377, %f382, %f430;
	fma.rn.f32 	%f511, %f378, %f379, %f431;
	fma.rn.f32 	%f512, %f378, %f380, %f432;
	fma.rn.f32 	%f513, %f378, %f381, %f433;
	fma.rn.f32 	%f514, %f378, %f382, %f434;
	fma.rn.f32 	%f515, %f375, %f383, %f435;
	fma.rn.f32 	%f516, %f375, %f384, %f436;
	fma.rn.f32 	%f517, %f375, %f385, %f437;
	fma.rn.f32 	%f518, %f375, %f386, %f438;
	fma.rn.f32 	%f519, %f376, %f383, %f439;
	fma.rn.f32 	%f520, %f376, %f384, %f440;
	fma.rn.f32 	%f521, %f376, %f385, %f441;
	fma.rn.f32 	%f522, %f376, %f386, %f442;
	fma.rn.f32 	%f523, %f377, %f383, %f443;
	fma.rn.f32 	%f524, %f377, %f384, %f444;
	fma.rn.f32 	%f525, %f377, %f385, %f445;
	fma.rn.f32 	%f526, %f377, %f386, %f446;
	fma.rn.f32 	%f527, %f378, %f383, %f447;
	fma.rn.f32 	%f528, %f378, %f384, %f448;
	fma.rn.f32 	%f529, %f378, %f385, %f449;
	fma.rn.f32 	%f530, %f378, %f386, %f450;
	ld.shared.v4.f32 	{%f531, %f532, %f533, %f534}, [%r75+2048];
	ld.shared.v4.f32 	{%f535, %f536, %f537, %f538}, [%r75+2112];
	ld.shared.v4.f32 	{%f539, %f540, %f541, %f542}, [%r78+2048];
	ld.shared.v4.f32 	{%f543, %f544, %f545, %f546}, [%r78+2176];
	fma.rn.f32 	%f547, %f451, %f459, %f467;
	fma.rn.f32 	%f548, %f451, %f460, %f468;
	fma.rn.f32 	%f549, %f451, %f461, %f469;
	fma.rn.f32 	%f550, %f451, %f462, %f470;
	fma.rn.f32 	%f551, %f452, %f459, %f471;
	fma.rn.f32 	%f552, %f452, %f460, %f472;
	fma.rn.f32 	%f553, %f452, %f461, %f473;
	fma.rn.f32 	%f554, %f452, %f462, %f474;
	fma.rn.f32 	%f555, %f453, %f459, %f475;
	fma.rn.f32 	%f556, %f453, %f460, %f476;
	fma.rn.f32 	%f557, %f453, %f461, %f477;
	fma.rn.f32 	%f558, %f453, %f462, %f478;
	fma.rn.f32 	%f559, %f454, %f459, %f479;
	fma.rn.f32 	%f560, %f454, %f460, %f480;
	fma.rn.f32 	%f561, %f454, %f461, %f481;
	fma.rn.f32 	%f562, %f454, %f462, %f482;
	fma.rn.f32 	%f563, %f451, %f463, %f483;
	fma.rn.f32 	%f564, %f451, %f464, %f484;
	fma.rn.f32 	%f565, %f451, %f465, %f485;
	fma.rn.f32 	%f566, %f451, %f466, %f486;
	fma.rn.f32 	%f567, %f452, %f463, %f487;
	fma.rn.f32 	%f568, %f452, %f464, %f488;
	fma.rn.f32 	%f569, %f452, %f465, %f489;
	fma.rn.f32 	%f570, %f452, %f466, %f490;
	fma.rn.f32 	%f571, %f453, %f463, %f491;
	fma.rn.f32 	%f572, %f453, %f464, %f492;
	fma.rn.f32 	%f573, %f453, %f465, %f493;
	fma.rn.f32 	%f574, %f453, %f466, %f494;
	fma.rn.f32 	%f575, %f454, %f463, %f495;
	fma.rn.f32 	%f576, %f454, %f464, %f496;
	fma.rn.f32 	%f577, %f454, %f465, %f497;
	fma.rn.f32 	%f578, %f454, %f466, %f498;
	fma.rn.f32 	%f579, %f455, %f459, %f499;
	fma.rn.f32 	%f580, %f455, %f460, %f500;
	fma.rn.f32 	%f581, %f455, %f461, %f501;
	fma.rn.f32 	%f582, %f455, %f462, %f502;
	fma.rn.f32 	%f583, %f456, %f459, %f503;
	fma.rn.f32 	%f584, %f456, %f460, %f504;
	fma.rn.f32 	%f585, %f456, %f461, %f505;
	fma.rn.f32 	%f586, %f456, %f462, %f506;
	fma.rn.f32 	%f587, %f457, %f459, %f507;
	fma.rn.f32 	%f588, %f457, %f460, %f508;
	fma.rn.f32 	%f589, %f457, %f461, %f509;
	fma.rn.f32 	%f590, %f457, %f462, %f510;
	fma.rn.f32 	%f591, %f458, %f459, %f511;
	fma.rn.f32 	%f592, %f458, %f460, %f512;
	fma.rn.f32 	%f593, %f458, %f461, %f513;
	fma.rn.f32 	%f594, %f458, %f462, %f514;
	fma.rn.f32 	%f595, %f455, %f463, %f515;
	fma.rn.f32 	%f596, %f455, %f464, %f516;
	fma.rn.f32 	%f597, %f455, %f465, %f517;
	fma.rn.f32 	%f598, %f455, %f466, %f518;
	fma.rn.f32 	%f599, %f456, %f463, %f519;
	fma.rn.f32 	%f600, %f456, %f464, %f520;
	fma.rn.f32 	%f601, %f456, %f465, %f521;
	fma.rn.f32 	%f602, %f456, %f466, %f522;
	fma.rn.f32 	%f603, %f457, %f463, %f523;
	fma.rn.f32 	%f604, %f457, %f464, %f524;
	fma.rn.f32 	%f605, %f457, %f465, %f525;
	fma.rn.f32 	%f606, %f457, %f466, %f526;
	fma.rn.f32 	%f607, %f458, %f463, %f527;
	fma.rn.f32 	%f608, %f458, %f464, %f528;
	fma.rn.f32 	%f609, %f458, %f465, %f529;
	fma.rn.f32 	%f610, %f458, %f466, %f530;
	ld.shared.v4.f32 	{%f611, %f612, %f613, %f614}, [%r75+2560];
	ld.shared.v4.f32 	{%f615, %f616, %f617, %f618}, [%r75+2624];
	ld.shared.v4.f32 	{%f619, %f620, %f621, %f622}, [%r78+2560];
	ld.shared.v4.f32 	{%f623, %f624, %f625, %f626}, [%r78+2688];
	fma.rn.f32 	%f627, %f531, %f539, %f547;
	fma.rn.f32 	%f628, %f531, %f540, %f548;
	fma.rn.f32 	%f629, %f531, %f541, %f549;
	fma.rn.f32 	%f630, %f531, %f542, %f550;
	fma.rn.f32 	%f631, %f532, %f539, %f551;
	fma.rn.f32 	%f632, %f532, %f540, %f552;
	fma.rn.f32 	%f633, %f532, %f541, %f553;
	fma.rn.f32 	%f634, %f532, %f542, %f554;
	fma.rn.f32 	%f635, %f533, %f539, %f555;
	fma.rn.f32 	%f636, %f533, %f540, %f556;
	fma.rn.f32 	%f637, %f533, %f541, %f557;
	fma.rn.f32 	%f638, %f533, %f542, %f558;
	fma.rn.f32 	%f639, %f534, %f539, %f559;
	fma.rn.f32 	%f640, %f534, %f540, %f560;
	fma.rn.f32 	%f641, %f534, %f541, %f561;
	fma.rn.f32 	%f642, %f534, %f542, %f562;
	fma.rn.f32 	%f643, %f531, %f543, %f563;
	fma.rn.f32 	%f644, %f531, %f544, %f564;
	fma.rn.f32 	%f645, %f531, %f545, %f565;
	fma.rn.f32 	%f646, %f531, %f546, %f566;
	fma.rn.f32 	%f647, %f532, %f543, %f567;
	fma.rn.f32 	%f648, %f532, %f544, %f568;
	fma.rn.f32 	%f649, %f532, %f545, %f569;
	fma.rn.f32 	%f650, %f532, %f546, %f570;
	fma.rn.f32 	%f651, %f533, %f543, %f571;
	fma.rn.f32 	%f652, %f533, %f544, %f572;
	fma.rn.f32 	%f653, %f533, %f545, %f573;
	fma.rn.f32 	%f654, %f533, %f546, %f574;
	fma.rn.f32 	%f655, %f534, %f543, %f575;
	fma.rn.f32 	%f656, %f534, %f544, %f576;
	fma.rn.f32 	%f657, %f534, %f545, %f577;
	fma.rn.f32 	%f658, %f534, %f546, %f578;
	fma.rn.f32 	%f659, %f535, %f539, %f579;
	fma.rn.f32 	%f660, %f535, %f540, %f580;
	fma.rn.f32 	%f661, %f535, %f541, %f581;
	fma.rn.f32 	%f662, %f535, %f542, %f582;
	fma.rn.f32 	%f663, %f536, %f539, %f583;
	fma.rn.f32 	%f664, %f536, %f540, %f584;
	fma.rn.f32 	%f665, %f536, %f541, %f585;
	fma.rn.f32 	%f666, %f536, %f542, %f586;
	fma.rn.f32 	%f667, %f537, %f539, %f587;
	fma.rn.f32 	%f668, %f537, %f540, %f588;
	fma.rn.f32 	%f669, %f537, %f541, %f589;
	fma.rn.f32 	%f670, %f537, %f542, %f590;
	fma.rn.f32 	%f671, %f538, %f539, %f591;
	fma.rn.f32 	%f672, %f538, %f540, %f592;
	fma.rn.f32 	%f673, %f538, %f541, %f593;
	fma.rn.f32 	%f674, %f538, %f542, %f594;
	fma.rn.f32 	%f675, %f535, %f543, %f595;
	fma.rn.f32 	%f676, %f535, %f544, %f596;
	fma.rn.f32 	%f677, %f535, %f545, %f597;
	fma.rn.f32 	%f678, %f535, %f546, %f598;
	fma.rn.f32 	%f679, %f536, %f543, %f599;
	fma.rn.f32 	%f680, %f536, %f544, %f600;
	fma.rn.f32 	%f681, %f536, %f545, %f601;
	fma.rn.f32 	%f682, %f536, %f546, %f602;
	fma.rn.f32 	%f683, %f537, %f543, %f603;
	fma.rn.f32 	%f684, %f537, %f544, %f604;
	fma.rn.f32 	%f685, %f537, %f545, %f605;
	fma.rn.f32 	%f686, %f537, %f546, %f606;
	fma.rn.f32 	%f687, %f538, %f543, %f607;
	fma.rn.f32 	%f688, %f538, %f544, %f608;
	fma.rn.f32 	%f689, %f538, %f545, %f609;
	fma.rn.f32 	%f690, %f538, %f546, %f610;
	ld.shared.v4.f32 	{%f691, %f692, %f693, %f694}, [%r75+3072];
	ld.shared.v4.f32 	{%f695, %f696, %f697, %f698}, [%r75+3136];
	ld.shared.v4.f32 	{%f699, %f700, %f701, %f702}, [%r78+3072];
	ld.shared.v4.f32 	{%f703, %f704, %f705, %f706}, [%r78+3200];
	fma.rn.f32 	%f707, %f611, %f619, %f627;
	fma.rn.f32 	%f708, %f611, %f620, %f628;
	fma.rn.f32 	%f709, %f611, %f621, %f629;
	fma.rn.f32 	%f710, %f611, %f622, %f630;
	fma.rn.f32 	%f711, %f612, %f619, %f631;
	fma.rn.f32 	%f712, %f612, %f620, %f632;
	fma.rn.f32 	%f713, %f612, %f621, %f633;
	fma.rn.f32 	%f714, %f612, %f622, %f634;
	fma.rn.f32 	%f715, %f613, %f619, %f635;
	fma.rn.f32 	%f716, %f613, %f620, %f636;
	fma.rn.f32 	%f717, %f613, %f621, %f637;
	fma.rn.f32 	%f718, %f613, %f622, %f638;
	fma.rn.f32 	%f719, %f614, %f619, %f639;
	fma.rn.f32 	%f720, %f614, %f620, %f640;
	fma.rn.f32 	%f721, %f614, %f621, %f641;
	fma.rn.f32 	%f722, %f614, %f622, %f642;
	fma.rn.f32 	%f723, %f611, %f623, %f643;
	fma.rn.f32 	%f724, %f611, %f624, %f644;
	fma.rn.f32 	%f725, %f611, %f625, %f645;
	fma.rn.f32 	%f726, %f611, %f626, %f646;
	fma.rn.f32 	%f727, %f612, %f623, %f647;
	fma.rn.f32 	%f728, %f612, %f624, %f648;
	fma.rn.f32 	%f729, %f612, %f625, %f649;
	fma.rn.f32 	%f730, %f612, %f626, %f650;
	fma.rn.f32 	%f731, %f613, %f623, %f651;
	fma.rn.f32 	%f732, %f613, %f624, %f652;
	fma.rn.f32 	%f733, %f613, %f625, %f653;
	fma.rn.f32 	%f734, %f613, %f626, %f654;
	fma.rn.f32 	%f735, %f614, %f623, %f655;
	fma.rn.f32 	%f736, %f614, %f624, %f656;
	fma.rn.f32 	%f737, %f614, %f625, %f657;
	fma.rn.f32 	%f738, %f614, %f626, %f658;
	fma.rn.f32 	%f739, %f615, %f619, %f659;
	fma.rn.f32 	%f740, %f615, %f620, %f660;
	fma.rn.f32 	%f741, %f615, %f621, %f661;
	fma.rn.f32 	%f742, %f615, %f622, %f662;
	fma.rn.f32 	%f743, %f616, %f619, %f663;
	fma.rn.f32 	%f744, %f616, %f620, %f664;
	fma.rn.f32 	%f745, %f616, %f621, %f665;
	fma.rn.f32 	%f746, %f616, %f622, %f666;
	fma.rn.f32 	%f747, %f617, %f619, %f667;
	fma.rn.f32 	%f748, %f617, %f620, %f668;
	fma.rn.f32 	%f749, %f617, %f621, %f669;
	fma.rn.f32 	%f750, %f617, %f622, %f670;
	fma.rn.f32 	%f751, %f618, %f619, %f671;
	fma.rn.f32 	%f752, %f618, %f620, %f672;
	fma.rn.f32 	%f753, %f618, %f621, %f673;
	fma.rn.f32 	%f754, %f618, %f622, %f674;
	fma.rn.f32 	%f755, %f615, %f623, %f675;
	fma.rn.f32 	%f756, %f615, %f624, %f676;
	fma.rn.f32 	%f757, %f615, %f625, %f677;
	fma.rn.f32 	%f758, %f615, %f626, %f678;
	fma.rn.f32 	%f759, %f616, %f623, %f679;
	fma.rn.f32 	%f760, %f616, %f624, %f680;
	fma.rn.f32 	%f761, %f616, %f625, %f681;
	fma.rn.f32 	%f762, %f616, %f626, %f682;
	fma.rn.f32 	%f763, %f617, %f623, %f683;
	fma.rn.f32 	%f764, %f617, %f624, %f684;
	fma.rn.f32 	%f765, %f617, %f625, %f685;
	fma.rn.f32 	%f766, %f617, %f626, %f686;
	fma.rn.f32 	%f767, %f618, %f623, %f687;
	fma.rn.f32 	%f768, %f618, %f624, %f688;
	fma.rn.f32 	%f769, %f618, %f625, %f689;
	fma.rn.f32 	%f770, %f618, %f626, %f690;
	ld.shared.v4.f32 	{%f771, %f772, %f773, %f774}, [%r75+3584];
	ld.shared.v4.f32 	{%f775, %f776, %f777, %f778}, [%r75+3648];
	ld.shared.v4.f32 	{%f779, %f780, %f781, %f782}, [%r78+3584];
	ld.shared.v4.f32 	{%f783, %f784, %f785, %f786}, [%r78+3712];
	fma.rn.f32 	%f787, %f691, %f699, %f707;
	fma.rn.f32 	%f788, %f691, %f700, %f708;
	fma.rn.f32 	%f789, %f691, %f701, %f709;
	fma.rn.f32 	%f790, %f691, %f702, %f710;
	fma.rn.f32 	%f791, %f692, %f699, %f711;
	fma.rn.f32 	%f792, %f692, %f700, %f712;
	fma.rn.f32 	%f793, %f692, %f701, %f713;
	fma.rn.f32 	%f794, %f692, %f702, %f714;
	fma.rn.f32 	%f795, %f693, %f699, %f715;
	fma.rn.f32 	%f796, %f693, %f700, %f716;
	fma.rn.f32 	%f797, %f693, %f701, %f717;
	fma.rn.f32 	%f798, %f693, %f702, %f718;
	fma.rn.f32 	%f799, %f694, %f699, %f719;
	fma.rn.f32 	%f800, %f694, %f700, %f720;
	fma.rn.f32 	%f801, %f694, %f701, %f721;
	fma.rn.f32 	%f802, %f694, %f702, %f722;
	fma.rn.f32 	%f803, %f691, %f703, %f723;
	fma.rn.f32 	%f804, %f691, %f704, %f724;
	fma.rn.f32 	%f805, %f691, %f705, %f725;
	fma.rn.f32 	%f806, %f691, %f706, %f726;
	fma.rn.f32 	%f807, %f692, %f703, %f727;
	fma.rn.f32 	%f808, %f692, %f704, %f728;
	fma.rn.f32 	%f809, %f692, %f705, %f729;
	fma.rn.f32 	%f810, %f692, %f706, %f730;
	fma.rn.f32 	%f811, %f693, %f703, %f731;
	fma.rn.f32 	%f812, %f693, %f704, %f732;
	fma.rn.f32 	%f813, %f693, %f705, %f733;
	fma.rn.f32 	%f814, %f693, %f706, %f734;
	fma.rn.f32 	%f815, %f694, %f703, %f735;
	fma.rn.f32 	%f816, %f694, %f704, %f736;
	fma.rn.f32 	%f817, %f694, %f705, %f737;
	fma.rn.f32 	%f818, %f694, %f706, %f738;
	fma.rn.f32 	%f819, %f695, %f699, %f739;
	fma.rn.f32 	%f820, %f695, %f700, %f740;
	fma.rn.f32 	%f821, %f695, %f701, %f741;
	fma.rn.f32 	%f822, %f695, %f702, %f742;
	fma.rn.f32 	%f823, %f696, %f699, %f743;
	fma.rn.f32 	%f824, %f696, %f700, %f744;
	fma.rn.f32 	%f825, %f696, %f701, %f745;
	fma.rn.f32 	%f826, %f696, %f702, %f746;
	fma.rn.f32 	%f827, %f697, %f699, %f747;
	fma.rn.f32 	%f828, %f697, %f700, %f748;
	fma.rn.f32 	%f829, %f697, %f701, %f749;
	fma.rn.f32 	%f830, %f697, %f702, %f750;
	fma.rn.f32 	%f831, %f698, %f699, %f751;
	fma.rn.f32 	%f832, %f698, %f700, %f752;
	fma.rn.f32 	%f833, %f698, %f701, %f753;
	fma.rn.f32 	%f834, %f698, %f702, %f754;
	fma.rn.f32 	%f835, %f695, %f703, %f755;
	fma.rn.f32 	%f836, %f695, %f704, %f756;
	fma.rn.f32 	%f837, %f695, %f705, %f757;
	fma.rn.f32 	%f838, %f695, %f706, %f758;
	fma.rn.f32 	%f839, %f696, %f703, %f759;
	fma.rn.f32 	%f840, %f696, %f704, %f760;
	fma.rn.f32 	%f841, %f696, %f705, %f761;
	fma.rn.f32 	%f842, %f696, %f706, %f762;
	fma.rn.f32 	%f843, %f697, %f703, %f763;
	fma.rn.f32 	%f844, %f697, %f704, %f764;
	fma.rn.f32 	%f845, %f697, %f705, %f765;
	fma.rn.f32 	%f846, %f697, %f706, %f766;
	fma.rn.f32 	%f847, %f698, %f703, %f767;
	fma.rn.f32 	%f848, %f698, %f704, %f768;
	fma.rn.f32 	%f849, %f698, %f705, %f769;
	fma.rn.f32 	%f850, %f698, %f706, %f770;
	ld.shared.v4.f32 	{%f851, %f852, %f853, %f854}, [%r75+4096];
	ld.shared.v4.f32 	{%f855, %f856, %f857, %f858}, [%r75+4160];
	ld.shared.v4.f32 	{%f859, %f860, %f861, %f862}, [%r78+4096];
	ld.shared.v4.f32 	{%f863, %f864, %f865, %f866}, [%r78+4224];
	fma.rn.f32 	%f867, %f771, %f779, %f787;
	fma.rn.f32 	%f868, %f771, %f780, %f788;
	fma.rn.f32 	%f869, %f771, %f781, %f789;
	fma.rn.f32 	%f870, %f771, %f782, %f790;
	fma.rn.f32 	%f871, %f772, %f779, %f791;
	fma.rn.f32 	%f872, %f772, %f780, %f792;
	fma.rn.f32 	%f873, %f772, %f781, %f793;
	fma.rn.f32 	%f874, %f772, %f782, %f794;
	fma.rn.f32 	%f875, %f773, %f779, %f795;
	fma.rn.f32 	%f876, %f773, %f780, %f796;
	fma.rn.f32 	%f877, %f773, %f781, %f797;
	fma.rn.f32 	%f878, %f773, %f782, %f798;
	fma.rn.f32 	%f879, %f774, %f779, %f799;
	fma.rn.f32 	%f880, %f774, %f780, %f800;
	fma.rn.f32 	%f881, %f774, %f781, %f801;
	fma.rn.f32 	%f882, %f774, %f782, %f802;
	fma.rn.f32 	%f883, %f771, %f783, %f803;
	fma.rn.f32 	%f884, %f771, %f784, %f804;
	fma.rn.f32 	%f885, %f771, %f785, %f805;
	fma.rn.f32 	%f886, %f771, %f786, %f806;
	fma.rn.f32 	%f887, %f772, %f783, %f807;
	fma.rn.f32 	%f888, %f772, %f784, %f808;
	fma.rn.f32 	%f889, %f772, %f785, %f809;
	fma.rn.f32 	%f890, %f772, %f786, %f810;
	fma.rn.f32 	%f891, %f773, %f783, %f811;
	fma.rn.f32 	%f892, %f773, %f784, %f812;
	fma.rn.f32 	%f893, %f773, %f785, %f813;
	fma.rn.f32 	%f894, %f773, %f786, %f814;
	fma.rn.f32 	%f895, %f774, %f783, %f815;
	fma.rn.f32 	%f896, %f774, %f784, %f816;
	fma.rn.f32 	%f897, %f774, %f785, %f817;
	fma.rn.f32 	%f898, %f774, %f786, %f818;
	fma.rn.f32 	%f899, %f775, %f779, %f819;
	fma.rn.f32 	%f900, %f775, %f780, %f820;
	fma.rn.f32 	%f901, %f775, %f781, %f821;
	fma.rn.f32 	%f902, %f775, %f782, %f822;
	fma.rn.f32 	%f903, %f776, %f779, %f823;
	fma.rn.f32 	%f904, %f776, %f780, %f824;
	fma.rn.f32 	%f905, %f776, %f781, %f825;
	fma.rn.f32 	%f906, %f776, %f782, %f826;
	fma.rn.f32 	%f907, %f777, %f779, %f827;
	fma.rn.f32 	%f908, %f777, %f780, %f828;
	fma.rn.f32 	%f909, %f777, %f781, %f829;
	fma.rn.f32 	%f910, %f777, %f782, %f830;
	fma.rn.f32 	%f911, %f778, %f779, %f831;
	fma.rn.f32 	%f912, %f778, %f780, %f832;
	fma.rn.f32 	%f913, %f778, %f781, %f833;
	fma.rn.f32 	%f914, %f778, %f782, %f834;
	fma.rn.f32 	%f915, %f775, %f783, %f835;
	fma.rn.f32 	%f916, %f775, %f784, %f836;
	fma.rn.f32 	%f917, %f775, %f785, %f837;
	fma.rn.f32 	%f918, %f775, %f786, %f838;
	fma.rn.f32 	%f919, %f776, %f783, %f839;
	fma.rn.f32 	%f920, %f776, %f784, %f840;
	fma.rn.f32 	%f921, %f776, %f785, %f841;
	fma.rn.f32 	%f922, %f776, %f786, %f842;
	fma.rn.f32 	%f923, %f777, %f783, %f843;
	fma.rn.f32 	%f924, %f777, %f784, %f844;
	fma.rn.f32 	%f925, %f777, %f785, %f845;
	fma.rn.f32 	%f926, %f777, %f786, %f846;
	fma.rn.f32 	%f927, %f778, %f783, %f847;
	fma.rn.f32 	%f928, %f778, %f784, %f848;
	fma.rn.f32 	%f929, %f778, %f785, %f849;
	fma.rn.f32 	%f930, %f778, %f786, %f850;
	ld.shared.v4.f32 	{%f931, %f932, %f933, %f934}, [%r75+4608];
	ld.shared.v4.f32 	{%f935, %f936, %f937, %f938}, [%r75+4672];
	ld.shared.v4.f32 	{%f939, %f940, %f941, %f942}, [%r78+4608];
	ld.shared.v4.f32 	{%f943, %f944, %f945, %f946}, [%r78+4736];
	fma.rn.f32 	%f947, %f851, %f859, %f867;
	fma.rn.f32 	%f948, %f851, %f860, %f868;
	fma.rn.f32 	%f949, %f851, %f861, %f869;
	fma.rn.f32 	%f950, %f851, %f862, %f870;
	fma.rn.f32 	%f951, %f852, %f859, %f871;
	fma.rn.f32 	%f952, %f852, %f860, %f872;
	fma.rn.f32 	%f953, %f852, %f861, %f873;
	fma.rn.f32 	%f954, %f852, %f862, %f874;
	fma.rn.f32 	%f955, %f853, %f859, %f875;
	fma.rn.f32 	%f956, %f853, %f860, %f876;
	fma.rn.f32 	%f957, %f853, %f861, %f877;
	fma.rn.f32 	%f958, %f853, %f862, %f878;
	fma.rn.f32 	%f959, %f854, %f859, %f879;
	fma.rn.f32 	%f960, %f854, %f860, %f880;
	fma.rn.f32 	%f961, %f854, %f861, %f881;
	fma.rn.f32 	%f962, %f854, %f862, %f882;
	fma.rn.f32 	%f963, %f851, %f863, %f883;
	fma.rn.f32 	%f964, %f851, %f864, %f884;
	fma.rn.f32 	%f965, %f851, %f865, %f885;
	fma.rn.f32 	%f966, %f851, %f866, %f886;
	fma.rn.f32 	%f967, %f852, %f863, %f887;
	fma.rn.f32 	%f968, %f852, %f864, %f888;
	fma.rn.f32 	%f969, %f852, %f865, %f889;
	fma.rn.f32 	%f970, %f852, %f866, %f890;
	fma.rn.f32 	%f971, %f853, %f863, %f891;
	fma.rn.f32 	%f972, %f853, %f864, %f892;
	fma.rn.f32 	%f973, %f853, %f865, %f893;
	fma.rn.f32 	%f974, %f853, %f866, %f894;
	fma.rn.f32 	%f975, %f854, %f863, %f895;
	fma.rn.f32 	%f976, %f854, %f864, %f896;
	fma.rn.f32 	%f977, %f854, %f865, %f897;
	fma.rn.f32 	%f978, %f854, %f866, %f898;
	fma.rn.f32 	%f979, %f855, %f859, %f899;
	fma.rn.f32 	%f980, %f855, %f860, %f900;
	fma.rn.f32 	%f981, %f855, %f861, %f901;
	fma.rn.f32 	%f982, %f855, %f862, %f902;
	fma.rn.f32 	%f983, %f856, %f859, %f903;
	fma.rn.f32 	%f984, %f856, %f860, %f904;
	fma.rn.f32 	%f985, %f856, %f861, %f905;
	fma.rn.f32 	%f986, %f856, %f862, %f906;
	fma.rn.f32 	%f987, %f857, %f859, %f907;
	fma.rn.f32 	%f988, %f857, %f860, %f908;
	fma.rn.f32 	%f989, %f857, %f861, %f909;
	fma.rn.f32 	%f990, %f857, %f862, %f910;
	fma.rn.f32 	%f991, %f858, %f859, %f911;
	fma.rn.f32 	%f992, %f858, %f860, %f912;
	fma.rn.f32 	%f993, %f858, %f861, %f913;
	fma.rn.f32 	%f994, %f858, %f862, %f914;
	fma.rn.f32 	%f995, %f855, %f863, %f915;
	fma.rn.f32 	%f996, %f855, %f864, %f916;
	fma.rn.f32 	%f997, %f855, %f865, %f917;
	fma.rn.f32 	%f998, %f855, %f866, %f918;
	fma.rn.f32 	%f999, %f856, %f863, %f919;
	fma.rn.f32 	%f1000, %f856, %f864, %f920;
	fma.rn.f32 	%f1001, %f856, %f865, %f921;
	fma.rn.f32 	%f1002, %f856, %f866, %f922;
	fma.rn.f32 	%f1003, %f857, %f863, %f923;
	fma.rn.f32 	%f1004, %f857, %f864, %f924;
	fma.rn.f32 	%f1005, %f857, %f865, %f925;
	fma.rn.f32 	%f1006, %f857, %f866, %f926;
	fma.rn.f32 	%f1007, %f858, %f863, %f927;
	fma.rn.f32 	%f1008, %f858, %f864, %f928;
	fma.rn.f32 	%f1009, %f858, %f865, %f929;
	fma.rn.f32 	%f1010, %f858, %f866, %f930;
	ld.shared.v4.f32 	{%f1011, %f1012, %f1013, %f1014}, [%r75+5120];
	ld.shared.v4.f32 	{%f1015, %f1016, %f1017, %f1018}, [%r75+5184];
	ld.shared.v4.f32 	{%f1019, %f1020, %f1021, %f1022}, [%r78+5120];
	ld.shared.v4.f32 	{%f1023, %f1024, %f1025, %f1026}, [%r78+5248];
	fma.rn.f32 	%f1027, %f931, %f939, %f947;
	fma.rn.f32 	%f1028, %f931, %f940, %f948;
	fma.rn.f32 	%f1029, %f931, %f941, %f949;
	fma.rn.f32 	%f1030, %f931, %f942, %f950;
	fma.rn.f32 	%f1031, %f932, %f939, %f951;
	fma.rn.f32 	%f1032, %f932, %f940, %f952;
	fma.rn.f32 	%f1033, %f932, %f941, %f953;
	fma.rn.f32 	%f1034, %f932, %f942, %f954;
	fma.rn.f32 	%f1035, %f933, %f939, %f955;
	fma.rn.f32 	%f1036, %f933, %f940, %f956;
	fma.rn.f32 	%f1037, %f933, %f941, %f957;
	fma.rn.f32 	%f1038, %f933, %f942, %f958;
	fma.rn.f32 	%f1039, %f934, %f939, %f959;
	fma.rn.f32 	%f1040, %f934, %f940, %f960;
	fma.rn.f32 	%f1041, %f934, %f941, %f961;
	fma.rn.f32 	%f1042, %f934, %f942, %f962;
	fma.rn.f32 	%f1043, %f931, %f943, %f963;
	fma.rn.f32 	%f1044, %f931, %f944, %f964;
	fma.rn.f32 	%f1045, %f931, %f945, %f965;
	fma.rn.f32 	%f1046, %f931, %f946, %f966;
	fma.rn.f32 	%f1047, %f932, %f943, %f967;
	fma.rn.f32 	%f1048, %f932, %f944, %f968;
	fma.rn.f32 	%f1049, %f932, %f945, %f969;
	fma.rn.f32 	%f1050, %f932, %f946, %f970;
	fma.rn.f32 	%f1051, %f933, %f943, %f971;
	fma.rn.f32 	%f1052, %f933, %f944, %f972;
	fma.rn.f32 	%f1053, %f933, %f945, %f973;
	fma.rn.f32 	%f1054, %f933, %f946, %f974;
	fma.rn.f32 	%f1055, %f934, %f943, %f975;
	fma.rn.f32 	%f1056, %f934, %f944, %f976;
	fma.rn.f32 	%f1057, %f934, %f945, %f977;
	fma.rn.f32 	%f1058, %f934, %f946, %f978;
	fma.rn.f32 	%f1059, %f935, %f939, %f979;
	fma.rn.f32 	%f1060, %f935, %f940, %f980;
	fma.rn.f32 	%f1061, %f935, %f941, %f981;
	fma.rn.f32 	%f1062, %f935, %f942, %f982;
	fma.rn.f32 	%f1063, %f936, %f939, %f983;
	fma.rn.f32 	%f1064, %f936, %f940, %f984;
	fma.rn.f32 	%f1065, %f936, %f941, %f985;
	fma.rn.f32 	%f1066, %f936, %f942, %f986;
	fma.rn.f32 	%f1067, %f937, %f939, %f987;
	fma.rn.f32 	%f1068, %f937, %f940, %f988;
	fma.rn.f32 	%f1069, %f937, %f941, %f989;
	fma.rn.f32 	%f1070, %f937, %f942, %f990;
	fma.rn.f32 	%f1071, %f938, %f939, %f991;
	fma.rn.f32 	%f1072, %f938, %f940, %f992;
	fma.rn.f32 	%f1073, %f938, %f941, %f993;
	fma.rn.f32 	%f1074, %f938, %f942, %f994;
	fma.rn.f32 	%f1075, %f935, %f943, %f995;
	fma.rn.f32 	%f1076, %f935, %f944, %f996;
	fma.rn.f32 	%f1077, %f935, %f945, %f997;
	fma.rn.f32 	%f1078, %f935, %f946, %f998;
	fma.rn.f32 	%f1079, %f936, %f943, %f999;
	fma.rn.f32 	%f1080, %f936, %f944, %f1000;
	fma.rn.f32 	%f1081, %f936, %f945, %f1001;
	fma.rn.f32 	%f1082, %f936, %f946, %f1002;
	fma.rn.f32 	%f1083, %f937, %f943, %f1003;
	fma.rn.f32 	%f1084, %f937, %f944, %f1004;
	fma.rn.f32 	%f1085, %f937, %f945, %f1005;
	fma.rn.f32 	%f1086, %f937, %f946, %f1006;
	fma.rn.f32 	%f1087, %f938, %f943, %f1007;
	fma.rn.f32 	%f1088, %f938, %f944, %f1008;
	fma.rn.f32 	%f1089, %f938, %f945, %f1009;
	fma.rn.f32 	%f1090, %f938, %f946, %f1010;
	ld.shared.v4.f32 	{%f1091, %f1092, %f1093, %f1094}, [%r75+5632];
	ld.shared.v4.f32 	{%f1095, %f1096, %f1097, %f1098}, [%r75+5696];
	ld.shared.v4.f32 	{%f1099, %f1100, %f1101, %f1102}, [%r78+5632];
	ld.shared.v4.f32 	{%f1103, %f1104, %f1105, %f1106}, [%r78+5760];
	fma.rn.f32 	%f1107, %f1011, %f1019, %f1027;
	fma.rn.f32 	%f1108, %f1011, %f1020, %f1028;
	fma.rn.f32 	%f1109, %f1011, %f1021, %f1029;
	fma.rn.f32 	%f1110, %f1011, %f1022, %f1030;
	fma.rn.f32 	%f1111, %f1012, %f1019, %f1031;
	fma.rn.f32 	%f1112, %f1012, %f1020, %f1032;
	fma.rn.f32 	%f1113, %f1012, %f1021, %f1033;
	fma.rn.f32 	%f1114, %f1012, %f1022, %f1034;
	fma.rn.f32 	%f1115, %f1013, %f1019, %f1035;
	fma.rn.f32 	%f1116, %f1013, %f1020, %f1036;
	fma.rn.f32 	%f1117, %f1013, %f1021, %f1037;
	fma.rn.f32 	%f1118, %f1013, %f1022, %f1038;
	fma.rn.f32 	%f1119, %f1014, %f1019, %f1039;
	fma.rn.f32 	%f1120, %f1014, %f1020, %f1040;
	fma.rn.f32 	%f1121, %f1014, %f1021, %f1041;
	fma.rn.f32 	%f1122, %f1014, %f1022, %f1042;
	fma.rn.f32 	%f1123, %f1011, %f1023, %f1043;
	fma.rn.f32 	%f1124, %f1011, %f1024, %f1044;
	fma.rn.f32 	%f1125, %f1011, %f1025, %f1045;
	fma.rn.f32 	%f1126, %f1011, %f1026, %f1046;
	fma.rn.f32 	%f1127, %f1012, %f1023, %f1047;
	fma.rn.f32 	%f1128, %f1012, %f1024, %f1048;
	fma.rn.f32 	%f1129, %f1012, %f1025, %f1049;
	fma.rn.f32 	%f1130, %f1012, %f1026, %f1050;
	fma.rn.f32 	%f1131, %f1013, %f1023, %f1051;
	fma.rn.f32 	%f1132, %f1013, %f1024, %f1052;
	fma.rn.f32 	%f1133, %f1013, %f1025, %f1053;
	fma.rn.f32 	%f1134, %f1013, %f1026, %f1054;
	fma.rn.f32 	%f1135, %f1014, %f1023, %f1055;
	fma.rn.f32 	%f1136, %f1014, %f1024, %f1056;
	fma.rn.f32 	%f1137, %f1014, %f1025, %f1057;
	fma.rn.f32 	%f1138, %f1014, %f1026, %f1058;
	fma.rn.f32 	%f1139, %f1015, %f1019, %f1059;
	fma.rn.f32 	%f1140, %f1015, %f1020, %f1060;
	fma.rn.f32 	%f1141, %f1015, %f1021, %f1061;
	fma.rn.f32 	%f1142, %f1015, %f1022, %f1062;
	fma.rn.f32 	%f1143, %f1016, %f1019, %f1063;
	fma.rn.f32 	%f1144, %f1016, %f1020, %f1064;
	fma.rn.f32 	%f1145, %f1016, %f1021, %f1065;
	fma.rn.f32 	%f1146, %f1016, %f1022, %f1066;
	fma.rn.f32 	%f1147, %f1017, %f1019, %f1067;
	fma.rn.f32 	%f1148, %f1017, %f1020, %f1068;
	fma.rn.f32 	%f1149, %f1017, %f1021, %f1069;
	fma.rn.f32 	%f1150, %f1017, %f1022, %f1070;
	fma.rn.f32 	%f1151, %f1018, %f1019, %f1071;
	fma.rn.f32 	%f1152, %f1018, %f1020, %f1072;
	fma.rn.f32 	%f1153, %f1018, %f1021, %f1073;
	fma.rn.f32 	%f1154, %f1018, %f1022, %f1074;
	fma.rn.f32 	%f1155, %f1015, %f1023, %f1075;
	fma.rn.f32 	%f1156, %f1015, %f1024, %f1076;
	fma.rn.f32 	%f1157, %f1015, %f1025, %f1077;
	fma.rn.f32 	%f1158, %f1015, %f1026, %f1078;
	fma.rn.f32 	%f1159, %f1016, %f1023, %f1079;
	fma.rn.f32 	%f1160, %f1016, %f1024, %f1080;
	fma.rn.f32 	%f1161, %f1016, %f1025, %f1081;
	fma.rn.f32 	%f1162, %f1016, %f1026, %f1082;
	fma.rn.f32 	%f1163, %f1017, %f1023, %f1083;
	fma.rn.f32 	%f1164, %f1017, %f1024, %f1084;
	fma.rn.f32 	%f1165, %f1017, %f1025, %f1085;
	fma.rn.f32 	%f1166, %f1017, %f1026, %f1086;
	fma.rn.f32 	%f1167, %f1018, %f1023, %f1087;
	fma.rn.f32 	%f1168, %f1018, %f1024, %f1088;
	fma.rn.f32 	%f1169, %f1018, %f1025, %f1089;
	fma.rn.f32 	%f1170, %f1018, %f1026, %f1090;
	ld.shared.v4.f32 	{%f1171, %f1172, %f1173, %f1174}, [%r75+6144];
	ld.shared.v4.f32 	{%f1175, %f1176, %f1177, %f1178}, [%r75+6208];
	ld.shared.v4.f32 	{%f1179, %f1180, %f1181, %f1182}, [%r78+6144];
	ld.shared.v4.f32 	{%f1183, %f1184, %f1185, %f1186}, [%r78+6272];
	fma.rn.f32 	%f1187, %f1091, %f1099, %f1107;
	fma.rn.f32 	%f1188, %f1091, %f1100, %f1108;
	fma.rn.f32 	%f1189, %f1091, %f1101, %f1109;
	fma.rn.f32 	%f1190, %f1091, %f1102, %f1110;
	fma.rn.f32 	%f1191, %f1092, %f1099, %f1111;
	fma.rn.f32 	%f1192, %f1092, %f1100, %f1112;
	fma.rn.f32 	%f1193, %f1092, %f1101, %f1113;
	fma.rn.f32 	%f1194, %f1092, %f1102, %f1114;
	fma.rn.f32 	%f1195, %f1093, %f1099, %f1115;
	fma.rn.f32 	%f1196, %f1093, %f1100, %f1116;
	fma.rn.f32 	%f1197, %f1093, %f1101, %f1117;
	fma.rn.f32 	%f1198, %f1093, %f1102, %f1118;
	fma.rn.f32 	%f1199, %f1094, %f1099, %f1119;
	fma.rn.f32 	%f1200, %f1094, %f1100, %f1120;
	fma.rn.f32 	%f1201, %f1094, %f1101, %f1121;
	fma.rn.f32 	%f1202, %f1094, %f1102, %f1122;
	fma.rn.f32 	%f1203, %f1091, %f1103, %f1123;
	fma.rn.f32 	%f1204, %f1091, %f1104, %f1124;
	fma.rn.f32 	%f1205, %f1091, %f1105, %f1125;
	fma.rn.f32 	%f1206, %f1091, %f1106, %f1126;
	fma.rn.f32 	%f1207, %f1092, %f1103, %f1127;
	fma.rn.f32 	%f1208, %f1092, %f1104, %f1128;
	fma.rn.f32 	%f1209, %f1092, %f1105, %f1129;
	fma.rn.f32 	%f1210, %f1092, %f1106, %f1130;
	fma.rn.f32 	%f1211, %f1093, %f1103, %f1131;
	fma.rn.f32 	%f1212, %f1093, %f1104, %f1132;
	fma.rn.f32 	%f1213, %f1093, %f1105, %f1133;
	fma.rn.f32 	%f1214, %f1093, %f1106, %f1134;
	fma.rn.f32 	%f1215, %f1094, %f1103, %f1135;
	fma.rn.f32 	%f1216, %f1094, %f1104, %f1136;
	fma.rn.f32 	%f1217, %f1094, %f1105, %f1137;
	fma.rn.f32 	%f1218, %f1094, %f1106, %f1138;
	fma.rn.f32 	%f1219, %f1095, %f1099, %f1139;
	fma.rn.f32 	%f1220, %f1095, %f1100, %f1140;
	fma.rn.f32 	%f1221, %f1095, %f1101, %f1141;
	fma.rn.f32 	%f1222, %f1095, %f1102, %f1142;
	fma.rn.f32 	%f1223, %f1096, %f1099, %f1143;
	fma.rn.f32 	%f1224, %f1096, %f1100, %f1144;
	fma.rn.f32 	%f1225, %f1096, %f1101, %f1145;
	fma.rn.f32 	%f1226, %f1096, %f1102, %f1146;
	fma.rn.f32 	%f1227, %f1097, %f1099, %f1147;
	fma.rn.f32 	%f1228, %f1097, %f1100, %f1148;
	fma.rn.f32 	%f1229, %f1097, %f1101, %f1149;
	fma.rn.f32 	%f1230, %f1097, %f1102, %f1150;
	fma.rn.f32 	%f1231, %f1098, %f1099, %f1151;
	fma.rn.f32 	%f1232, %f1098, %f1100, %f1152;
	fma.rn.f32 	%f1233, %f1098, %f1101, %f1153;
	fma.rn.f32 	%f1234, %f1098, %f1102, %f1154;
	fma.rn.f32 	%f1235, %f1095, %f1103, %f1155;
	fma.rn.f32 	%f1236, %f1095, %f1104, %f1156;
	fma.rn.f32 	%f1237, %f1095, %f1105, %f1157;
	fma.rn.f32 	%f1238, %f1095, %f1106, %f1158;
	fma.rn.f32 	%f1239, %f1096, %f1103, %f1159;
	fma.rn.f32 	%f1240, %f1096, %f1104, %f1160;
	fma.rn.f32 	%f1241, %f1096, %f1105, %f1161;
	fma.rn.f32 	%f1242, %f1096, %f1106, %f1162;
	fma.rn.f32 	%f1243, %f1097, %f1103, %f1163;
	fma.rn.f32 	%f1244, %f1097, %f1104, %f1164;
	fma.rn.f32 	%f1245, %f1097, %f1105, %f1165;
	fma.rn.f32 	%f1246, %f1097, %f1106, %f1166;
	fma.rn.f32 	%f1247, %f1098, %f1103, %f1167;
	fma.rn.f32 	%f1248, %f1098, %f1104, %f1168;
	fma.rn.f32 	%f1249, %f1098, %f1105, %f1169;
	fma.rn.f32 	%f1250, %f1098, %f1106, %f1170;
	ld.shared.v4.f32 	{%f1251, %f1252, %f1253, %f1254}, [%r75+6656];
	ld.shared.v4.f32 	{%f1255, %f1256, %f1257, %f1258}, [%r75+6720];
	ld.shared.v4.f32 	{%f1259, %f1260, %f1261, %f1262}, [%r78+6656];
	ld.shared.v4.f32 	{%f1263, %f1264, %f1265, %f1266}, [%r78+6784];
	fma.rn.f32 	%f1267, %f1171, %f1179, %f1187;
	fma.rn.f32 	%f1268, %f1171, %f1180, %f1188;
	fma.rn.f32 	%f1269, %f1171, %f1181, %f1189;
	fma.rn.f32 	%f1270, %f1171, %f1182, %f1190;
	fma.rn.f32 	%f1271, %f1172, %f1179, %f1191;
	fma.rn.f32 	%f1272, %f1172, %f1180, %f1192;
	fma.rn.f32 	%f1273, %f1172, %f1181, %f1193;
	fma.rn.f32 	%f1274, %f1172, %f1182, %f1194;
	fma.rn.f32 	%f1275, %f1173, %f1179, %f1195;
	fma.rn.f32 	%f1276, %f1173, %f1180, %f1196;
	fma.rn.f32 	%f1277, %f1173, %f1181, %f1197;
	fma.rn.f32 	%f1278, %f1173, %f1182, %f1198;
	fma.rn.f32 	%f1279, %f1174, %f1179, %f1199;
	fma.rn.f32 	%f1280, %f1174, %f1180, %f1200;
	fma.rn.f32 	%f1281, %f1174, %f1181, %f1201;
	fma.rn.f32 	%f1282, %f1174, %f1182, %f1202;
	fma.rn.f32 	%f1283, %f1171, %f1183, %f1203;
	fma.rn.f32 	%f1284, %f1171, %f1184, %f1204;
	fma.rn.f32 	%f1285, %f1171, %f1185, %f1205;
	fma.rn.f32 	%f1286, %f1171, %f1186, %f1206;
	fma.rn.f32 	%f1287, %f1172, %f1183, %f1207;
	fma.rn.f32 	%f1288, %f1172, %f1184, %f1208;
	fma.rn.f32 	%f1289, %f1172, %f1185, %f1209;
	fma.rn.f32 	%f1290, %f1172, %f1186, %f1210;
	fma.rn.f32 	%f1291, %f1173, %f1183, %f1211;
	fma.rn.f32 	%f1292, %f1173, %f1184, %f1212;
	fma.rn.f32 	%f1293, %f1173, %f1185, %f1213;
	fma.rn.f32 	%f1294, %f1173, %f1186, %f1214;
	fma.rn.f32 	%f1295, %f1174, %f1183, %f1215;
	fma.rn.f32 	%f1296, %f1174, %f1184, %f1216;
	fma.rn.f32 	%f1297, %f1174, %f1185, %f1217;
	fma.rn.f32 	%f1298, %f1174, %f1186, %f1218;
	fma.rn.f32 	%f1299, %f1175, %f1179, %f1219;
	fma.rn.f32 	%f1300, %f1175, %f1180, %f1220;
	fma.rn.f32 	%f1301, %f1175, %f1181, %f1221;
	fma.rn.f32 	%f1302, %f1175, %f1182, %f1222;
	fma.rn.f32 	%f1303, %f1176, %f1179, %f1223;
	fma.rn.f32 	%f1304, %f1176, %f1180, %f1224;
	fma.rn.f32 	%f1305, %f1176, %f1181, %f1225;
	fma.rn.f32 	%f1306, %f1176, %f1182, %f1226;
	fma.rn.f32 	%f1307, %f1177, %f1179, %f1227;
	fma.rn.f32 	%f1308, %f1177, %f1180, %f1228;
	fma.rn.f32 	%f1309, %f1177, %f1181, %f1229;
	fma.rn.f32 	%f1310, %f1177, %f1182, %f1230;
	fma.rn.f32 	%f1311, %f1178, %f1179, %f1231;
	fma.rn.f32 	%f1312, %f1178, %f1180, %f1232;
	fma.rn.f32 	%f1313, %f1178, %f1181, %f1233;
	fma.rn.f32 	%f1314, %f1178, %f1182, %f1234;
	fma.rn.f32 	%f1315, %f1175, %f1183, %f1235;
	fma.rn.f32 	%f1316, %f1175, %f1184, %f1236;
	fma.rn.f32 	%f1317, %f1175, %f1185, %f1237;
	fma.rn.f32 	%f1318, %f1175, %f1186, %f1238;
	fma.rn.f32 	%f1319, %f1176, %f1183, %f1239;
	fma.rn.f32 	%f1320, %f1176, %f1184, %f1240;
	fma.rn.f32 	%f1321, %f1176, %f1185, %f1241;
	fma.rn.f32 	%f1322, %f1176, %f1186, %f1242;
	fma.rn.f32 	%f1323, %f1177, %f1183, %f1243;
	fma.rn.f32 	%f1324, %f1177, %f1184, %f1244;
	fma.rn.f32 	%f1325, %f1177, %f1185, %f1245;
	fma.rn.f32 	%f1326, %f1177, %f1186, %f1246;
	fma.rn.f32 	%f1327, %f1178, %f1183, %f1247;
	fma.rn.f32 	%f1328, %f1178, %f1184, %f1248;
	fma.rn.f32 	%f1329, %f1178, %f1185, %f1249;
	fma.rn.f32 	%f1330, %f1178, %f1186, %f1250;
	ld.shared.v4.f32 	{%f1331, %f1332, %f1333, %f1334}, [%r75+7168];
	ld.shared.v4.f32 	{%f1335, %f1336, %f1337, %f1338}, [%r75+7232];
	ld.shared.v4.f32 	{%f1339, %f1340, %f1341, %f1342}, [%r78+7168];
	ld.shared.v4.f32 	{%f1343, %f1344, %f1345, %f1346}, [%r78+7296];
	fma.rn.f32 	%f1347, %f1251, %f1259, %f1267;
	fma.rn.f32 	%f1348, %f1251, %f1260, %f1268;
	fma.rn.f32 	%f1349, %f1251, %f1261, %f1269;
	fma.rn.f32 	%f1350, %f1251, %f1262, %f1270;
	fma.rn.f32 	%f1351, %f1252, %f1259, %f1271;
	fma.rn.f32 	%f1352, %f1252, %f1260, %f1272;
	fma.rn.f32 	%f1353, %f1252, %f1261, %f1273;
	fma.rn.f32 	%f1354, %f1252, %f1262, %f1274;
	fma.rn.f32 	%f1355, %f1253, %f1259, %f1275;
	fma.rn.f32 	%f1356, %f1253, %f1260, %f1276;
	fma.rn.f32 	%f1357, %f1253, %f1261, %f1277;
	fma.rn.f32 	%f1358, %f1253, %f1262, %f1278;
	fma.rn.f32 	%f1359, %f1254, %f1259, %f1279;
	fma.rn.f32 	%f1360, %f1254, %f1260, %f1280;
	fma.rn.f32 	%f1361, %f1254, %f1261, %f1281;
	fma.rn.f32 	%f1362, %f1254, %f1262, %f1282;
	fma.rn.f32 	%f1363, %f1251, %f1263, %f1283;
	fma.rn.f32 	%f1364, %f1251, %f1264, %f1284;
	fma.rn.f32 	%f1365, %f1251, %f1265, %f1285;
	fma.rn.f32 	%f1366, %f1251, %f1266, %f1286;
	fma.rn.f32 	%f1367, %f1252, %f1263, %f1287;
	fma.rn.f32 	%f1368, %f1252, %f1264, %f1288;
	fma.rn.f32 	%f1369, %f1252, %f1265, %f1289;
	fma.rn.f32 	%f1370, %f1252, %f1266, %f1290;
	fma.rn.f32 	%f1371, %f1253, %f1263, %f1291;
	fma.rn.f32 	%f1372, %f1253, %f1264, %f1292;
	fma.rn.f32 	%f1373, %f1253, %f1265, %f1293;
	fma.rn.f32 	%f1374, %f1253, %f1266, %f1294;
	fma.rn.f32 	%f1375, %f1254, %f1263, %f1295;
	fma.rn.f32 	%f1376, %f1254, %f1264, %f1296;
	fma.rn.f32 	%f1377, %f1254, %f1265, %f1297;
	fma.rn.f32 	%f1378, %f1254, %f1266, %f1298;
	fma.rn.f32 	%f1379, %f1255, %f1259, %f1299;
	fma.rn.f32 	%f1380, %f1255, %f1260, %f1300;
	fma.rn.f32 	%f1381, %f1255, %f1261, %f1301;
	fma.rn.f32 	%f1382, %f1255, %f1262, %f1302;
	fma.rn.f32 	%f1383, %f1256, %f1259, %f1303;
	fma.rn.f32 	%f1384, %f1256, %f1260, %f1304;
	fma.rn.f32 	%f1385, %f1256, %f1261, %f1305;
	fma.rn.f32 	%f1386, %f1256, %f1262, %f1306;
	fma.rn.f32 	%f1387, %f1257, %f1259, %f1307;
	fma.rn.f32 	%f1388, %f1257, %f1260, %f1308;
	fma.rn.f32 	%f1389, %f1257, %f1261, %f1309;
	fma.rn.f32 	%f1390, %f1257, %f1262, %f1310;
	fma.rn.f32 	%f1391, %f1258, %f1259, %f1311;
	fma.rn.f32 	%f1392, %f1258, %f1260, %f1312;
	fma.rn.f32 	%f1393, %f1258, %f1261, %f1313;
	fma.rn.f32 	%f1394, %f1258, %f1262, %f1314;
	fma.rn.f32 	%f1395, %f1255, %f1263, %f1315;
	fma.rn.f32 	%f1396, %f1255, %f1264, %f1316;
	fma.rn.f32 	%f1397, %f1255, %f1265, %f1317;
	fma.rn.f32 	%f1398, %f1255, %f1266, %f1318;
	fma.rn.f32 	%f1399, %f1256, %f1263, %f1319;
	fma.rn.f32 	%f1400, %f1256, %f1264, %f1320;
	fma.rn.f32 	%f1401, %f1256, %f1265, %f1321;
	fma.rn.f32 	%f1402, %f1256, %f1266, %f1322;
	fma.rn.f32 	%f1403, %f1257, %f1263, %f1323;
	fma.rn.f32 	%f1404, %f1257, %f1264, %f1324;
	fma.rn.f32 	%f1405, %f1257, %f1265, %f1325;
	fma.rn.f32 	%f1406, %f1257, %f1266, %f1326;
	fma.rn.f32 	%f1407, %f1258, %f1263, %f1327;
	fma.rn.f32 	%f1408, %f1258, %f1264, %f1328;
	fma.rn.f32 	%f1409, %f1258, %f1265, %f1329;
	fma.rn.f32 	%f1410, %f1258, %f1266, %f1330;
	ld.shared.v4.f32 	{%f1411, %f1412, %f1413, %f1414}, [%r75+7680];
	ld.shared.v4.f32 	{%f1415, %f1416, %f1417, %f1418}, [%r75+7744];
	ld.shared.v4.f32 	{%f1419, %f1420, %f1421, %f1422}, [%r78+7680];
	ld.shared.v4.f32 	{%f1423, %f1424, %f1425, %f1426}, [%r78+7808];
	fma.rn.f32 	%f1427, %f1331, %f1339, %f1347;
	fma.rn.f32 	%f1428, %f1331, %f1340, %f1348;
	fma.rn.f32 	%f1429, %f1331, %f1341, %f1349;
	fma.rn.f32 	%f1430, %f1331, %f1342, %f1350;
	fma.rn.f32 	%f1431, %f1332, %f1339, %f1351;
	fma.rn.f32 	%f1432, %f1332, %f1340, %f1352;
	fma.rn.f32 	%f1433, %f1332, %f1341, %f1353;
	fma.rn.f32 	%f1434, %f1332, %f1342, %f1354;
	fma.rn.f32 	%f1435, %f1333, %f1339, %f1355;
	fma.rn.f32 	%f1436, %f1333, %f1340, %f1356;
	fma.rn.f32 	%f1437, %f1333, %f1341, %f1357;
	fma.rn.f32 	%f1438, %f1333, %f1342, %f1358;
	fma.rn.f32 	%f1439, %f1334, %f1339, %f1359;
	fma.rn.f32 	%f1440, %f1334, %f1340, %f1360;
	fma.rn.f32 	%f1441, %f1334, %f1341, %f1361;
	fma.rn.f32 	%f1442, %f1334, %f1342, %f1362;
	fma.rn.f32 	%f1443, %f1331, %f1343, %f1363;
	fma.rn.f32 	%f1444, %f1331, %f1344, %f1364;
	fma.rn.f32 	%f1445, %f1331, %f1345, %f1365;
	fma.rn.f32 	%f1446, %f1331, %f1346, %f1366;
	fma.rn.f32 	%f1447, %f1332, %f1343, %f1367;
	fma.rn.f32 	%f1448, %f1332, %f1344, %f1368;
	fma.rn.f32 	%f1449, %f1332, %f1345, %f1369;
	fma.rn.f32 	%f1450, %f1332, %f1346, %f1370;
	fma.rn.f32 	%f1451, %f1333, %f1343, %f1371;
	fma.rn.f32 	%f1452, %f1333, %f1344, %f1372;
	fma.rn.f32 	%f1453, %f1333, %f1345, %f1373;
	fma.rn.f32 	%f1454, %f1333, %f1346, %f1374;
	fma.rn.f32 	%f1455, %f1334, %f1343, %f1375;
	fma.rn.f32 	%f1456, %f1334, %f1344, %f1376;
	fma.rn.f32 	%f1457, %f1334, %f1345, %f1377;
	fma.rn.f32 	%f1458, %f1334, %f1346, %f1378;
	fma.rn.f32 	%f1459, %f1335, %f1339, %f1379;
	fma.rn.f32 	%f1460, %f1335, %f1340, %f1380;
	fma.rn.f32 	%f1461, %f1335, %f1341, %f1381;
	fma.rn.f32 	%f1462, %f1335, %f1342, %f1382;
	fma.rn.f32 	%f1463, %f1336, %f1339, %f1383;
	fma.rn.f32 	%f1464, %f1336, %f1340, %f1384;
	fma.rn.f32 	%f1465, %f1336, %f1341, %f1385;
	fma.rn.f32 	%f1466, %f1336, %f1342, %f1386;
	fma.rn.f32 	%f1467, %f1337, %f1339, %f1387;
	fma.rn.f32 	%f1468, %f1337, %f1340, %f1388;
	fma.rn.f32 	%f1469, %f1337, %f1341, %f1389;
	fma.rn.f32 	%f1470, %f1337, %f1342, %f1390;
	fma.rn.f32 	%f1471, %f1338, %f1339, %f1391;
	fma.rn.f32 	%f1472, %f1338, %f1340, %f1392;
	fma.rn.f32 	%f1473, %f1338, %f1341, %f1393;
	fma.rn.f32 	%f1474, %f1338, %f1342, %f1394;
	fma.rn.f32 	%f1475, %f1335, %f1343, %f1395;
	fma.rn.f32 	%f1476, %f1335, %f1344, %f1396;
	fma.rn.f32 	%f1477, %f1335, %f1345, %f1397;
	fma.rn.f32 	%f1478, %f1335, %f1346, %f1398;
	fma.rn.f32 	%f1479, %f1336, %f1343, %f1399;
	fma.rn.f32 	%f1480, %f1336, %f1344, %f1400;
	fma.rn.f32 	%f1481, %f1336, %f1345, %f1401;
	fma.rn.f32 	%f1482, %f1336, %f1346, %f1402;
	fma.rn.f32 	%f1483, %f1337, %f1343, %f1403;
	fma.rn.f32 	%f1484, %f1337, %f1344, %f1404;
	fma.rn.f32 	%f1485, %f1337, %f1345, %f1405;
	fma.rn.f32 	%f1486, %f1337, %f1346, %f1406;
	fma.rn.f32 	%f1487, %f1338, %f1343, %f1407;
	fma.rn.f32 	%f1488, %f1338, %f1344, %f1408;
	fma.rn.f32 	%f1489, %f1338, %f1345, %f1409;
	fma.rn.f32 	%f1490, %f1338, %f1346, %f1410;
	add.s32 	%r79, %r69, %r67;
	shl.b32 	%r80, %r4, 2;
	add.s32 	%r81, %r79, %r80;
	st.shared.f32 	[%r81], %f275;
	st.shared.f32 	[%r81+512], %f276;
	st.shared.f32 	[%r81+1024], %f277;
	st.shared.f32 	[%r81+1536], %f278;
	st.shared.f32 	[%r81+256], %f279;
	st.shared.f32 	[%r81+768], %f280;
	st.shared.f32 	[%r81+1280], %f281;
	st.shared.f32 	[%r81+1792], %f282;
	add.s32 	%r82, %r71, %r67;
	shl.b32 	%r83, %r7, 2;
	add.s32 	%r84, %r82, %r83;
	st.shared.v4.f32 	[%r84], {%f283, %f284, %f285, %f286};
	st.shared.v4.f32 	[%r84+4096], {%f287, %f288, %f289, %f290};
	bar.sync 	0;
	add.s32 	%r85, %r79, %r74;
	ld.shared.v4.f32 	{%f2838, %f2837, %f2836, %f2835}, [%r85];
	ld.shared.v4.f32 	{%f2911, %f2912, %f2913, %f2914}, [%r85+64];
	add.s32 	%r86, %r82, %r77;
	ld.shared.v4.f32 	{%f2846, %f2845, %f2844, %f2843}, [%r86];
	ld.shared.v4.f32 	{%f2842, %f2841, %f2840, %f2839}, [%r86+128];
	fma.rn.f32 	%f2910, %f1411, %f1419, %f1427;
	fma.rn.f32 	%f2909, %f1411, %f1420, %f1428;
	fma.rn.f32 	%f2908, %f1411, %f1421, %f1429;
	fma.rn.f32 	%f2907, %f1411, %f1422, %f1430;
	fma.rn.f32 	%f2902, %f1412, %f1419, %f1431;
	fma.rn.f32 	%f2901, %f1412, %f1420, %f1432;
	fma.rn.f32 	%f2900, %f1412, %f1421, %f1433;
	fma.rn.f32 	%f2899, %f1412, %f1422, %f1434;
	fma.rn.f32 	%f2894, %f1413, %f1419, %f1435;
	fma.rn.f32 	%f2893, %f1413, %f1420, %f1436;
	fma.rn.f32 	%f2892, %f1413, %f1421, %f1437;
	fma.rn.f32 	%f2891, %f1413, %f1422, %f1438;
	fma.rn.f32 	%f2886, %f1414, %f1419, %f1439;
	fma.rn.f32 	%f2885, %f1414, %f1420, %f1440;
	fma.rn.f32 	%f2884, %f1414, %f1421, %f1441;
	fma.rn.f32 	%f2883, %f1414, %f1422, %f1442;
	fma.rn.f32 	%f2906, %f1411, %f1423, %f1443;
	fma.rn.f32 	%f2905, %f1411, %f1424, %f1444;
	fma.rn.f32 	%f2904, %f1411, %f1425, %f1445;
	fma.rn.f32 	%f2903, %f1411, %f1426, %f1446;
	fma.rn.f32 	%f2898, %f1412, %f1423, %f1447;
	fma.rn.f32 	%f2897, %f1412, %f1424, %f1448;
	fma.rn.f32 	%f2896, %f1412, %f1425, %f1449;
	fma.rn.f32 	%f2895, %f1412, %f1426, %f1450;
	fma.rn.f32 	%f2890, %f1413, %f1423, %f1451;
	fma.rn.f32 	%f2889, %f1413, %f1424, %f1452;
	fma.rn.f32 	%f2888, %f1413, %f1425, %f1453;
	fma.rn.f32 	%f2887, %f1413, %f1426, %f1454;
	fma.rn.f32 	%f2882, %f1414, %f1423, %f1455;
	fma.rn.f32 	%f2881, %f1414, %f1424, %f1456;
	fma.rn.f32 	%f2880, %f1414, %f1425, %f1457;
	fma.rn.f32 	%f2879, %f1414, %f1426, %f1458;
	fma.rn.f32 	%f2878, %f1415, %f1419, %f1459;
	fma.rn.f32 	%f2877, %f1415, %f1420, %f1460;
	fma.rn.f32 	%f2876, %f1415, %f1421, %f1461;
	fma.rn.f32 	%f2875, %f1415, %f1422, %f1462;
	fma.rn.f32 	%f2870, %f1416, %f1419, %f1463;
	fma.rn.f32 	%f2869, %f1416, %f1420, %f1464;
	fma.rn.f32 	%f2868, %f1416, %f1421, %f1465;
	fma.rn.f32 	%f2867, %f1416, %f1422, %f1466;
	fma.rn.f32 	%f2862, %f1417, %f1419, %f1467;
	fma.rn.f32 	%f2861, %f1417, %f1420, %f1468;
	fma.rn.f32 	%f2860, %f1417, %f1421, %f1469;
	fma.rn.f32 	%f2859, %f1417, %f1422, %f1470;
	fma.rn.f32 	%f2854, %f1418, %f1419, %f1471;
	fma.rn.f32 	%f2853, %f1418, %f1420, %f1472;
	fma.rn.f32 	%f2852, %f1418, %f1421, %f1473;
	fma.rn.f32 	%f2851, %f1418, %f1422, %f1474;
	fma.rn.f32 	%f2874, %f1415, %f1423, %f1475;
	fma.rn.f32 	%f2873, %f1415, %f1424, %f1476;
	fma.rn.f32 	%f2872, %f1415, %f1425, %f1477;
	fma.rn.f32 	%f2871, %f1415, %f1426, %f1478;
	fma.rn.f32 	%f2866, %f1416, %f1423, %f1479;
	fma.rn.f32 	%f2865, %f1416, %f1424, %f1480;
	fma.rn.f32 	%f2864, %f1416, %f1425, %f1481;
	fma.rn.f32 	%f2863, %f1416, %f1426, %f1482;
	fma.rn.f32 	%f2858, %f1417, %f1423, %f1483;
	fma.rn.f32 	%f2857, %f1417, %f1424, %f1484;
	fma.rn.f32 	%f2856, %f1417, %f1425, %f1485;
	fma.rn.f32 	%f2855, %f1417, %f1426, %f1486;
	fma.rn.f32 	%f2850, %f1418, %f1423, %f1487;
	fma.rn.f32 	%f2849, %f1418, %f1424, %f1488;
	fma.rn.f32 	%f2848, %f1418, %f1425, %f1489;
	fma.rn.f32 	%f2847, %f1418, %f1426, %f1490;
	add.s32 	%r115, %r115, 1;
	shl.b32 	%r87, %r30, 4;
	add.s32 	%r112, %r112, %r87;
	add.s32 	%r111, %r111, %r87;
	setp.ne.s32 	%p2, %r115, -1;
	mov.u32 	%r116, %r26;
	@%p2 bra 	$L__BB0_2;
$L__BB0_3:
	ld.param.u64 	%rd94, [_Z36sgemm_smem_warp_tiling_vec4_pipelineILi128ELi128ELi4ELi4ELi32ELi64ELi16ELi2ELi2EEviiifPKfS1_fPf_param_7];
	mov.u32 	%r88, %ctaid.y;
	mul.lo.s32 	%r89, %r88, %r30;
	shl.b32 	%r90, %r89, 7;
	mov.u32 	%r91, %ctaid.x;
	shl.b32 	%r92, %r91, 7;
	add.s32 	%r93, %r90, %r92;
	cvt.u64.u32 	%rd26, %r93;
	cvta.to.global.u64 	%rd27, %rd94;
	ld.shared.v4.f32 	{%f1491, %f1492, %f1493, %f1494}, [%r12+8704];
	ld.shared.v4.f32 	{%f1495, %f1496, %f1497, %f1498}, [%r12+8768];
	ld.shared.v4.f32 	{%f1499, %f1500, %f1501, %f1502}, [%r14+8704];
	ld.shared.v4.f32 	{%f1503, %f1504, %f1505, %f1506}, [%r14+8832];
	fma.rn.f32 	%f1507, %f2838, %f2846, %f2910;
	fma.rn.f32 	%f1508, %f2838, %f2845, %f2909;
	fma.rn.f32 	%f1509, %f2838, %f2844, %f2908;
	fma.rn.f32 	%f1510, %f2838, %f2843, %f2907;
	fma.rn.f32 	%f1511, %f2837, %f2846, %f2902;
	fma.rn.f32 	%f1512, %f2837, %f2845, %f2901;
	fma.rn.f32 	%f1513, %f2837, %f2844, %f2900;
	fma.rn.f32 	%f1514, %f2837, %f2843, %f2899;
	fma.rn.f32 	%f1515, %f2836, %f2846, %f2894;
	fma.rn.f32 	%f1516, %f2836, %f2845, %f2893;
	fma.rn.f32 	%f1517, %f2836, %f2844, %f2892;
	fma.rn.f32 	%f1518, %f2836, %f2843, %f2891;
	fma.rn.f32 	%f1519, %f2835, %f2846, %f2886;
	fma.rn.f32 	%f1520, %f2835, %f2845, %f2885;
	fma.rn.f32 	%f1521, %f2835, %f2844, %f2884;
	fma.rn.f32 	%f1522, %f2835, %f2843, %f2883;
	fma.rn.f32 	%f1523, %f2838, %f2842, %f2906;
	fma.rn.f32 	%f1524, %f2838, %f2841, %f2905;
	fma.rn.f32 	%f1525, %f2838, %f2840, %f2904;
	fma.rn.f32 	%f1526, %f2838, %f2839, %f2903;
	fma.rn.f32 	%f1527, %f2837, %f2842, %f2898;
	fma.rn.f32 	%f1528, %f2837, %f2841, %f2897;
	fma.rn.f32 	%f1529, %f2837, %f2840, %f2896;
	fma.rn.f32 	%f1530, %f2837, %f2839, %f2895;
	fma.rn.f32 	%f1531, %f2836, %f2842, %f2890;
	fma.rn.f32 	%f1532, %f2836, %f2841, %f2889;
	fma.rn.f32 	%f1533, %f2836, %f2840, %f2888;
	fma.rn.f32 	%f1534, %f2836, %f2839, %f2887;
	fma.rn.f32 	%f1535, %f2835, %f2842, %f2882;
	fma.rn.f32 	%f1536, %f2835, %f2841, %f2881;
	fma.rn.f32 	%f1537, %f2835, %f2840, %f2880;
	fma.rn.f32 	%f1538, %f2835, %f2839, %f2879;
	fma.rn.f32 	%f1539, %f2911, %f2846, %f2878;
	fma.rn.f32 	%f1540, %f2911, %f2845, %f2877;
	fma.rn.f32 	%f1541, %f2911, %f2844, %f2876;
	fma.rn.f32 	%f1542, %f2911, %f2843, %f2875;
	fma.rn.f32 	%f1543, %f2912, %f2846, %f2870;
	fma.rn.f32 	%f1544, %f2912, %f2845, %f2869;
	fma.rn.f32 	%f1545, %f2912, %f2844, %f2868;
	fma.rn.f32 	%f1546, %f2912, %f2843, %f2867;
	fma.rn.f32 	%f1547, %f2913, %f2846, %f2862;
	fma.rn.f32 	%f1548, %f2913, %f2845, %f2861;
	fma.rn.f32 	%f1549, %f2913, %f2844, %f2860;
	fma.rn.f32 	%f1550, %f2913, %f2843, %f2859;
	fma.rn.f32 	%f1551, %f2914, %f2846, %f2854;
	fma.rn.f32 	%f1552, %f2914, %f2845, %f2853;
	fma.rn.f32 	%f1553, %f2914, %f2844, %f2852;
	fma.rn.f32 	%f1554, %f2914, %f2843, %f2851;
	fma.rn.f32 	%f1555, %f2911, %f2842, %f2874;
	fma.rn.f32 	%f1556, %f2911, %f2841, %f2873;
	fma.rn.f32 	%f1557, %f2911, %f2840, %f2872;
	fma.rn.f32 	%f1558, %f2911, %f2839, %f2871;
	fma.rn.f32 	%f1559, %f2912, %f2842, %f2866;
	fma.rn.f32 	%f1560, %f2912, %f2841, %f2865;
	fma.rn.f32 	%f1561, %f2912, %f2840, %f2864;
	fma.rn.f32 	%f1562, %f2912, %f2839, %f2863;
	fma.rn.f32 	%f1563, %f2913, %f2842, %f2858;
	fma.rn.f32 	%f1564, %f2913, %f2841, %f2857;
	fma.rn.f32 	%f1565, %f2913, %f2840, %f2856;
	fma.rn.f32 	%f1566, %f2913, %f2839, %f2855;
	fma.rn.f32 	%f1567, %f2914, %f2842, %f2850;
	fma.rn.f32 	%f1568, %f2914, %f2841, %f2849;
	fma.rn.f32 	%f1569, %f2914, %f2840, %f2848;
	fma.rn.f32 	%f1570, %f2914, %f2839, %f2847;
	ld.shared.v4.f32 	{%f1571, %f1572, %f1573, %f1574}, [%r12+9216];
	ld.shared.v4.f32 	{%f1575, %f1576, %f1577, %f1578}, [%r12+9280];
	ld.shared.v4.f32 	{%f1579, %f1580, %f1581, %f1582}, [%r14+9216];
	ld.shared.v4.f32 	{%f1583, %f1584, %f1585, %f1586}, [%r14+9344];
	fma.rn.f32 	%f1587, %f1491, %f1499, %f1507;
	fma.rn.f32 	%f1588, %f1491, %f1500, %f1508;
	fma.rn.f32 	%f1589, %f1491, %f1501, %f1509;
	fma.rn.f32 	%f1590, %f1491, %f1502, %f1510;
	fma.rn.f32 	%f1591, %f1492, %f1499, %f1511;
	fma.rn.f32 	%f1592, %f1492, %f1500, %f1512;
	fma.rn.f32 	%f1593, %f1492, %f1501, %f1513;
	fma.rn.f32 	%f1594, %f1492, %f1502, %f1514;
	fma.rn.f32 	%f1595, %f1493, %f1499, %f1515;
	fma.rn.f32 	%f1596, %f1493, %f1500, %f1516;
	fma.rn.f32 	%f1597, %f1493, %f1501, %f1517;
	fma.rn.f32 	%f1598, %f1493, %f1502, %f1518;
	fma.rn.f32 	%f1599, %f1494, %f1499, %f1519;
	fma.rn.f32 	%f1600, %f1494, %f1500, %f1520;
	fma.rn.f32 	%f1601, %f1494, %f1501, %f1521;
	fma.rn.f32 	%f1602, %f1494, %f1502, %f1522;
	fma.rn.f32 	%f1603, %f1491, %f1503, %f1523;
	fma.rn.f32 	%f1604, %f1491, %f1504, %f1524;
	fma.rn.f32 	%f1605, %f1491, %f1505, %f1525;
	fma.rn.f32 	%f1606, %f1491, %f1506, %f1526;
	fma.rn.f32 	%f1607, %f1492, %f1503, %f1527;
	fma.rn.f32 	%f1608, %f1492, %f1504, %f1528;
	fma.rn.f32 	%f1609, %f1492, %f1505, %f1529;
	fma.rn.f32 	%f1610, %f1492, %f1506, %f1530;
	fma.rn.f32 	%f1611, %f1493, %f1503, %f1531;
	fma.rn.f32 	%f1612, %f1493, %f1504, %f1532;
	fma.rn.f32 	%f1613, %f1493, %f1505, %f1533;
	fma.rn.f32 	%f1614, %f1493, %f1506, %f1534;
	fma.rn.f32 	%f1615, %f1494, %f1503, %f1535;
	fma.rn.f32 	%f1616, %f1494, %f1504, %f1536;
	fma.rn.f32 	%f1617, %f1494, %f1505, %f1537;
	fma.rn.f32 	%f1618, %f1494, %f1506, %f1538;
	fma.rn.f32 	%f1619, %f1495, %f1499, %f1539;
	fma.rn.f32 	%f1620, %f1495, %f1500, %f1540;
	fma.rn.f32 	%f1621, %f1495, %f1501, %f1541;
	fma.rn.f32 	%f1622, %f1495, %f1502, %f1542;
	fma.rn.f32 	%f1623, %f1496, %f1499, %f1543;
	fma.rn.f32 	%f1624, %f1496, %f1500, %f1544;
	fma.rn.f32 	%f1625, %f1496, %f1501, %f1545;
	fma.rn.f32 	%f1626, %f1496, %f1502, %f1546;
	fma.rn.f32 	%f1627, %f1497, %f1499, %f1547;
	fma.rn.f32 	%f1628, %f1497, %f1500, %f1548;
	fma.rn.f32 	%f1629, %f1497, %f1501, %f1549;
	fma.rn.f32 	%f1630, %f1497, %f1502, %f1550;
	fma.rn.f32 	%f1631, %f1498, %f1499, %f1551;
	fma.rn.f32 	%f1632, %f1498, %f1500, %f1552;
	fma.rn.f32 	%f1633, %f1498, %f1501, %f1553;
	fma.rn.f32 	%f1634, %f1498, %f1502, %f1554;
	fma.rn.f32 	%f1635, %f1495, %f1503, %f1555;
	fma.rn.f32 	%f1636, %f1495, %f1504, %f1556;
	fma.rn.f32 	%f1637, %f1495, %f1505, %f1557;
	fma.rn.f32 	%f1638, %f1495, %f1506, %f1558;
	fma.rn.f32 	%f1639, %f1496, %f1503, %f1559;
	fma.rn.f32 	%f1640, %f1496, %f1504, %f1560;
	fma.rn.f32 	%f1641, %f1496, %f1505, %f1561;
	fma.rn.f32 	%f1642, %f1496, %f1506, %f1562;
	fma.rn.f32 	%f1643, %f1497, %f1503, %f1563;
	fma.rn.f32 	%f1644, %f1497, %f1504, %f1564;
	fma.rn.f32 	%f1645, %f1497, %f1505, %f1565;
	fma.rn.f32 	%f1646, %f1497, %f1506, %f1566;
	fma.rn.f32 	%f1647, %f1498, %f1503, %f1567;
	fma.rn.f32 	%f1648, %f1498, %f1504, %f1568;
	fma.rn.f32 	%f1649, %f1498, %f1505, %f1569;
	fma.rn.f32 	%f1650, %f1498, %f1506, %f1570;
	ld.shared.v4.f32 	{%f1651, %f1652, %f1653, %f1654}, [%r12+9728];
	ld.shared.v4.f32 	{%f1655, %f1656, %f1657, %f1658}, [%r12+9792];
	ld.shared.v4.f32 	{%f1659, %f1660, %f1661, %f1662}, [%r14+9728];
	ld.shared.v4.f32 	{%f1663, %f1664, %f1665, %f1666}, [%r14+9856];
	fma.rn.f32 	%f1667, %f1571, %f1579, %f1587;
	fma.rn.f32 	%f1668, %f1571, %f1580, %f1588;
	fma.rn.f32 	%f1669, %f1571, %f1581, %f1589;
	fma.rn.f32 	%f1670, %f1571, %f1582, %f1590;
	fma.rn.f32 	%f1671, %f1572, %f1579, %f1591;
	fma.rn.f32 	%f1672, %f1572, %f1580, %f1592;
	fma.rn.f32 	%f1673, %f1572, %f1581, %f1593;
	fma.rn.f32 	%f1674, %f1572, %f1582, %f1594;
	fma.rn.f32 	%f1675, %f1573, %f1579, %f1595;
	fma.rn.f32 	%f1676, %f1573, %f1580, %f1596;
	fma.rn.f32 	%f1677, %f1573, %f1581, %f1597;
	fma.rn.f32 	%f1678, %f1573, %f1582, %f1598;
	fma.rn.f32 	%f1679, %f1574, %f1579, %f1599;
	fma.rn.f32 	%f1680, %f1574, %f1580, %f1600;
	fma.rn.f32 	%f1681, %f1574, %f1581, %f1601;
	fma.rn.f32 	%f1682, %f1574, %f1582, %f1602;
	fma.rn.f32 	%f1683, %f1571, %f1583, %f1603;
	fma.rn.f32 	%f1684, %f1571, %f1584, %f1604;
	fma.rn.f32 	%f1685, %f1571, %f1585, %f1605;
	fma.rn.f32 	%f1686, %f1571, %f1586, %f1606;
	fma.rn.f32 	%f1687, %f1572, %f1583, %f1607;
	fma.rn.f32 	%f1688, %f1572, %f1584, %f1608;
	fma.rn.f32 	%f1689, %f1572, %f1585, %f1609;
	fma.rn.f32 	%f1690, %f1572, %f1586, %f1610;
	fma.rn.f32 	%f1691, %f1573, %f1583, %f1611;
	fma.rn.f32 	%f1692, %f1573, %f1584, %f1612;
	fma.rn.f32 	%f1693, %f1573, %f1585, %f1613;
	fma.rn.f32 	%f1694, %f1573, %f1586, %f1614;
	fma.rn.f32 	%f1695, %f1574, %f1583, %f1615;
	fma.rn.f32 	%f1696, %f1574, %f1584, %f1616;
	fma.rn.f32 	%f1697, %f1574, %f1585, %f1617;
	fma.rn.f32 	%f1698, %f1574, %f1586, %f1618;
	fma.rn.f32 	%f1699, %f1575, %f1579, %f1619;
	fma.rn.f32 	%f1700, %f1575, %f1580, %f1620;
	fma.rn.f32 	%f1701, %f1575, %f1581, %f1621;
	fma.rn.f32 	%f1702, %f1575, %f1582, %f1622;
	fma.rn.f32 	%f1703, %f1576, %f1579, %f1623;
	fma.rn.f32 	%f1704, %f1576, %f1580, %f1624;
	fma.rn.f32 	%f1705, %f1576, %f1581, %f1625;
	fma.rn.f32 	%f1706, %f1576, %f1582, %f1626;
	fma.rn.f32 	%f1707, %f1577, %f1579, %f1627;
	fma.rn.f32 	%f1708, %f1577, %f1580, %f1628;
	fma.rn.f32 	%f1709, %f1577, %f1581, %f1629;
	fma.rn.f32 	%f1710, %f1577, %f1582, %f1630;
	fma.rn.f32 	%f1711, %f1578, %f1579, %f1631;
	fma.rn.f32 	%f1712, %f1578, %f1580, %f1632;
	fma.rn.f32 	%f1713, %f1578, %f1581, %f1633;
	fma.rn.f32 	%f1714, %f1578, %f1582, %f1634;
	fma.rn.f32 	%f1715, %f1575, %f1583, %f1635;
	fma.rn.f32 	%f1716, %f1575, %f1584, %f1636;
	fma.rn.f32 	%f1717, %f1575, %f1585, %f1637;
	fma.rn.f32 	%f1718, %f1575, %f1586, %f1638;
	fma.rn.f32 	%f1719, %f1576, %f1583, %f1639;
	fma.rn.f32 	%f1720, %f1576, %f1584, %f1640;
	fma.rn.f32 	%f1721, %f1576, %f1585, %f1641;
	fma.rn.f32 	%f1722, %f1576, %f1586, %f1642;
	fma.rn.f32 	%f1723, %f1577, %f1583, %f1643;
	fma.rn.f32 	%f1724, %f1577, %f1584, %f1644;
	fma.rn.f32 	%f1725, %f1577, %f1585, %f1645;
	fma.rn.f32 	%f1726, %f1577, %f1586, %f1646;
	fma.rn.f32 	%f1727, %f1578, %f1583, %f1647;
	fma.rn.f32 	%f1728, %f1578, %f1584, %f1648;
	fma.rn.f32 	%f1729, %f1578, %f1585, %f1649;
	fma.rn.f32 	%f1730, %f1578, %f1586, %f1650;
	ld.shared.v4.f32 	{%f1731, %f1732, %f1733, %f1734}, [%r12+10240];
	ld.shared.v4.f32 	{%f1735, %f1736, %f1737, %f1738}, [%r12+10304];
	ld.shared.v4.f32 	{%f1739, %f1740, %f1741, %f1742}, [%r14+10240];
	ld.shared.v4.f32 	{%f1743, %f1744, %f1745, %f1746}, [%r14+10368];
	fma.rn.f32 	%f1747, %f1651, %f1659, %f1667;
	fma.rn.f32 	%f1748, %f1651, %f1660, %f1668;
	fma.rn.f32 	%f1749, %f1651, %f1661, %f1669;
	fma.rn.f32 	%f1750, %f1651, %f1662, %f1670;
	fma.rn.f32 	%f1751, %f1652, %f1659, %f1671;
	fma.rn.f32 	%f1752, %f1652, %f1660, %f1672;
	fma.rn.f32 	%f1753, %f1652, %f1661, %f1673;
	fma.rn.f32 	%f1754, %f1652, %f1662, %f1674;
	fma.rn.f32 	%f1755, %f1653, %f1659, %f1675;
	fma.rn.f32 	%f1756, %f1653, %f1660, %f1676;
	fma.rn.f32 	%f1757, %f1653, %f1661, %f1677;
	fma.rn.f32 	%f1758, %f1653, %f1662, %f1678;
	fma.rn.f32 	%f1759, %f1654, %f1659, %f1679;
	fma.rn.f32 	%f1760, %f1654, %f1660, %f1680;
	fma.rn.f32 	%f1761, %f1654, %f1661, %f1681;
	fma.rn.f32 	%f1762, %f1654, %f1662, %f1682;
	fma.rn.f32 	%f1763, %f1651, %f1663, %f1683;
	fma.rn.f32 	%f1764, %f1651, %f1664, %f1684;
	fma.rn.f32 	%f1765, %f1651, %f1665, %f1685;
	fma.rn.f32 	%f1766, %f1651, %f1666, %f1686;
	fma.rn.f32 	%f1767, %f1652, %f1663, %f1687;
	fma.rn.f32 	%f1768, %f1652, %f1664, %f1688;
	fma.rn.f32 	%f1769, %f1652, %f1665, %f1689;
	fma.rn.f32 	%f1770, %f1652, %f1666, %f1690;
	fma.rn.f32 	%f1771, %f1653, %f1663, %f1691;
	fma.rn.f32 	%f1772, %f1653, %f1664, %f1692;
	fma.rn.f32 	%f1773, %f1653, %f1665, %f1693;
	fma.rn.f32 	%f1774, %f1653, %f1666, %f1694;
	fma.rn.f32 	%f1775, %f1654, %f1663, %f1695;
	fma.rn.f32 	%f1776, %f1654, %f1664, %f1696;
	fma.rn.f32 	%f1777, %f1654, %f1665, %f1697;
	fma.rn.f32 	%f1778, %f1654, %f1666, %f1698;
	fma.rn.f32 	%f1779, %f1655, %f1659, %f1699;
	fma.rn.f32 	%f1780, %f1655, %f1660, %f1700;
	fma.rn.f32 	%f1781, %f1655, %f1661, %f1701;
	fma.rn.f32 	%f1782, %f1655, %f1662, %f1702;
	fma.rn.f32 	%f1783, %f1656, %f1659, %f1703;
	fma.rn.f32 	%f1784, %f1656, %f1660, %f1704;
	fma.rn.f32 	%f1785, %f1656, %f1661, %f1705;
	fma.rn.f32 	%f1786, %f1656, %f1662, %f1706;
	fma.rn.f32 	%f1787, %f1657, %f1659, %f1707;
	fma.rn.f32 	%f1788, %f1657, %f1660, %f1708;
	fma.rn.f32 	%f1789, %f1657, %f1661, %f1709;
	fma.rn.f32 	%f1790, %f1657, %f1662, %f1710;
	fma.rn.f32 	%f1791, %f1658, %f1659, %f1711;
	fma.rn.f32 	%f1792, %f1658, %f1660, %f1712;
	fma.rn.f32 	%f1793, %f1658, %f1661, %f1713;
	fma.rn.f32 	%f1794, %f1658, %f1662, %f1714;
	fma.rn.f32 	%f1795, %f1655, %f1663, %f1715;
	fma.rn.f32 	%f1796, %f1655, %f1664, %f1716;
	fma.rn.f32 	%f1797, %f1655, %f1665, %f1717;
	fma.rn.f32 	%f1798, %f1655, %f1666, %f1718;
	fma.rn.f32 	%f1799, %f1656, %f1663, %f1719;
	fma.rn.f32 	%f1800, %f1656, %f1664, %f1720;
	fma.rn.f32 	%f1801, %f1656, %f1665, %f1721;
	fma.rn.f32 	%f1802, %f1656, %f1666, %f1722;
	fma.rn.f32 	%f1803, %f1657, %f1663, %f1723;
	fma.rn.f32 	%f1804, %f1657, %f1664, %f1724;
	fma.rn.f32 	%f1805, %f1657, %f1665, %f1725;
	fma.rn.f32 	%f1806, %f1657, %f1666, %f1726;
	fma.rn.f32 	%f1807, %f1658, %f1663, %f1727;
	fma.rn.f32 	%f1808, %f1658, %f1664, %f1728;
	fma.rn.f32 	%f1809, %f1658, %f1665, %f1729;
	fma.rn.f32 	%f1810, %f1658, %f1666, %f1730;
	ld.shared.v4.f32 	{%f1811, %f1812, %f1813, %f1814}, [%r12+10752];
	ld.shared.v4.f32 	{%f1815, %f1816, %f1817, %f1818}, [%r12+10816];
	ld.shared.v4.f32 	{%f1819, %f1820, %f1821, %f1822}, [%r14+10752];
	ld.shared.v4.f32 	{%f1823, %f1824, %f1825, %f1826}, [%r14+10880];
	fma.rn.f32 	%f1827, %f1731, %f1739, %f1747;
	fma.rn.f32 	%f1828, %f1731, %f1740, %f1748;
	fma.rn.f32 	%f1829, %f1731, %f1741, %f1749;
	fma.rn.f32 	%f1830, %f1731, %f1742, %f1750;
	fma.rn.f32 	%f1831, %f1732, %f1739, %f1751;
	fma.rn.f32 	%f1832, %f1732, %f1740, %f1752;
	fma.rn.f32 	%f1833, %f1732, %f1741, %f1753;
	fma.rn.f32 	%f1834, %f1732, %f1742, %f1754;
	fma.rn.f32 	%f1835, %f1733, %f1739, %f1755;
	fma.rn.f32 	%f1836, %f1733, %f1740, %f1756;
	fma.rn.f32 	%f1837, %f1733, %f1741, %f1757;
	fma.rn.f32 	%f1838, %f1733, %f1742, %f1758;
	fma.rn.f32 	%f1839, %f1734, %f1739, %f1759;
	fma.rn.f32 	%f1840, %f1734, %f1740, %f1760;
	fma.rn.f32 	%f1841, %f1734, %f1741, %f1761;
	fma.rn.f32 	%f1842, %f1734, %f1742, %f1762;
	fma.rn.f32 	%f1843, %f1731, %f1743, %f1763;
	fma.rn.f32 	%f1844, %f1731, %f1744, %f1764;
	fma.rn.f32 	%f1845, %f1731, %f1745, %f1765;
	fma.rn.f32 	%f1846, %f1731, %f1746, %f1766;
	fma.rn.f32 	%f1847, %f1732, %f1743, %f1767;
	fma.rn.f32 	%f1848, %f1732, %f1744, %f1768;
	fma.rn.f32 	%f1849, %f1732, %f1745, %f1769;
	fma.rn.f32 	%f1850, %f1732, %f1746, %f1770;
	fma.rn.f32 	%f1851, %f1733, %f1743, %f1771;
	fma.rn.f32 	%f1852, %f1733, %f1744, %f1772;
	fma.rn.f32 	%f1853, %f1733, %f1745, %f1773;
	fma.rn.f32 	%f1854, %f1733, %f1746, %f1774;
	fma.rn.f32 	%f1855, %f1734, %f1743, %f1775;
	fma.rn.f32 	%f1856, %f1734, %f1744, %f1776;
	fma.rn.f32 	%f1857, %f1734, %f1745, %f1777;
	fma.rn.f32 	%f1858, %f1734, %f1746, %f1778;
	fma.rn.f32 	%f1859, %f1735, %f1739, %f1779;
	fma.rn.f32 	%f1860, %f1735, %f1740, %f1780;
	fma.rn.f32 	%f1861, %f1735, %f1741, %f1781;
	fma.rn.f32 	%f1862, %f1735, %f1742, %f1782;
	fma.rn.f32 	%f1863, %f1736, %f1739, %f1783;
	fma.rn.f32 	%f1864, %f1736, %f1740, %f1784;
	fma.rn.f32 	%f1865, %f1736, %f1741, %f1785;
	fma.rn.f32 	%f1866, %f1736, %f1742, %f1786;
	fma.rn.f32 	%f1867, %f1737, %f1739, %f1787;
	fma.rn.f32 	%f1868, %f1737, %f1740, %f1788;
	fma.rn.f32 	%f1869, %f1737, %f1741, %f1789;
	fma.rn.f32 	%f1870, %f1737, %f1742, %f1790;
	fma.rn.f32 	%f1871, %f1738, %f1739, %f1791;
	fma.rn.f32 	%f1872, %f1738, %f1740, %f1792;
	fma.rn.f32 	%f1873, %f1738, %f1741, %f1793;
	fma.rn.f32 	%f1874, %f1738, %f1742, %f1794;
	fma.rn.f32 	%f1875, %f1735, %f1743, %f1795;
	fma.rn.f32 	%f1876, %f1735, %f1744, %f1796;
	fma.rn.f32 	%f1877, %f1735, %f1745, %f1797;
	fma.rn.f32 	%f1878, %f1735, %f1746, %f1798;
	fma.rn.f32 	%f1879, %f1736, %f1743, %f1799;
	fma.rn.f32 	%f1880, %f1736, %f1744, %f1800;
	fma.rn.f32 	%f1881, %f1736, %f1745, %f1801;
	fma.rn.f32 	%f1882, %f1736, %f1746, %f1802;
	fma.rn.f32 	%f1883, %f1737, %f1743, %f1803;
	fma.rn.f32 	%f1884, %f1737, %f1744, %f1804;
	fma.rn.f32 	%f1885, %f1737, %f1745, %f1805;
	fma.rn.f32 	%f1886, %f1737, %f1746, %f1806;
	fma.rn.f32 	%f1887, %f1738, %f1743, %f1807;
	fma.rn.f32 	%f1888, %f1738, %f1744, %f1808;
	fma.rn.f32 	%f1889, %f1738, %f1745, %f1809;
	fma.rn.f32 	%f1890, %f1738, %f1746, %f1810;
	ld.shared.v4.f32 	{%f1891, %f1892, %f1893, %f1894}, [%r12+11264];
	ld.shared.v4.f32 	{%f1895, %f1896, %f1897, %f1898}, [%r12+11328];
	ld.shared.v4.f32 	{%f1899, %f1900, %f1901, %f1902}, [%r14+11264];
	ld.shared.v4.f32 	{%f1903, %f1904, %f1905, %f1906}, [%r14+11392];
	fma.rn.f32 	%f1907, %f1811, %f1819, %f1827;
	fma.rn.f32 	%f1908, %f1811, %f1820, %f1828;
	fma.rn.f32 	%f1909, %f1811, %f1821, %f1829;
	fma.rn.f32 	%f1910, %f1811, %f1822, %f1830;
	fma.rn.f32 	%f1911, %f1812, %f1819, %f1831;
	fma.rn.f32 	%f1912, %f1812, %f1820, %f1832;
	fma.rn.f32 	%f1913, %f1812, %f1821, %f1833;
	fma.rn.f32 	%f1914, %f1812, %f1822, %f1834;
	fma.rn.f32 	%f1915, %f1813, %f1819, %f1835;
	fma.rn.f32 	%f1916, %f1813, %f1820, %f1836;
	fma.rn.f32 	%f1917, %f1813, %f1821, %f1837;
	fma.rn.f32 	%f1918, %f1813, %f1822, %f1838;
	fma.rn.f32 	%f1919, %f1814, %f1819, %f1839;
	fma.rn.f32 	%f1920, %f1814, %f1820, %f1840;
	fma.rn.f32 	%f1921, %f1814, %f1821, %f1841;
	fma.rn.f32 	%f1922, %f1814, %f1822, %f1842;
	fma.rn.f32 	%f1923, %f1811, %f1823, %f1843;
	fma.rn.f32 	%f1924, %f1811, %f1824, %f1844;
	fma.rn.f32 	%f1925, %f1811, %f1825, %f1845;
	fma.rn.f32 	%f1926, %f1811, %f1826, %f1846;
	fma.rn.f32 	%f1927, %f1812, %f1823, %f1847;
	fma.rn.f32 	%f1928, %f1812, %f1824, %f1848;
	fma.rn.f32 	%f1929, %f1812, %f1825, %f1849;
	fma.rn.f32 	%f1930, %f1812, %f1826, %f1850;
	fma.rn.f32 	%f1931, %f1813, %f1823, %f1851;
	fma.rn.f32 	%f1932, %f1813, %f1824, %f1852;
	fma.rn.f32 	%f1933, %f1813, %f1825, %f1853;
	fma.rn.f32 	%f1934, %f1813, %f1826, %f1854;
	fma.rn.f32 	%f1935, %f1814, %f1823, %f1855;
	fma.rn.f32 	%f1936, %f1814, %f1824, %f1856;
	fma.rn.f32 	%f1937, %f1814, %f1825, %f1857;
	fma.rn.f32 	%f1938, %f1814, %f1826, %f1858;
	fma.rn.f32 	%f1939, %f1815, %f1819, %f1859;
	fma.rn.f32 	%f1940, %f1815, %f1820, %f1860;
	fma.rn.f32 	%f1941, %f1815, %f1821, %f1861;
	fma.rn.f32 	%f1942, %f1815, %f1822, %f1862;
	fma.rn.f32 	%f1943, %f1816, %f1819, %f1863;
	fma.rn.f32 	%f1944, %f1816, %f1820, %f1864;
	fma.rn.f32 	%f1945, %f1816, %f1821, %f1865;
	fma.rn.f32 	%f1946, %f1816, %f1822, %f1866;
	fma.rn.f32 	%f1947, %f1817, %f1819, %f1867;
	fma.rn.f32 	%f1948, %f1817, %f1820, %f1868;
	fma.rn.f32 	%f1949, %f1817, %f1821, %f1869;
	fma.rn.f32 	%f1950, %f1817, %f1822, %f1870;
	fma.rn.f32 	%f1951, %f1818, %f1819, %f1871;
	fma.rn.f32 	%f1952, %f1818, %f1820, %f1872;
	fma.rn.f32 	%f1953, %f1818, %f1821, %f1873;
	fma.rn.f32 	%f1954, %f1818, %f1822, %f1874;
	fma.rn.f32 	%f1955, %f1815, %f1823, %f1875;
	fma.rn.f32 	%f1956, %f1815, %f1824, %f1876;
	fma.rn.f32 	%f1957, %f1815, %f1825, %f1877;
	fma.rn.f32 	%f1958, %f1815, %f1826, %f1878;
	fma.rn.f32 	%f1959, %f1816, %f1823, %f1879;
	fma.rn.f32 	%f1960, %f1816, %f1824, %f1880;
	fma.rn.f32 	%f1961, %f1816, %f1825, %f1881;
	fma.rn.f32 	%f1962, %f1816, %f1826, %f1882;
	fma.rn.f32 	%f1963, %f1817, %f1823, %f1883;
	fma.rn.f32 	%f1964, %f1817, %f1824, %f1884;
	fma.rn.f32 	%f1965, %f1817, %f1825, %f1885;
	fma.rn.f32 	%f1966, %f1817, %f1826, %f1886;
	fma.rn.f32 	%f1967, %f1818, %f1823, %f1887;
	fma.rn.f32 	%f1968, %f1818, %f1824, %f1888;
	fma.rn.f32 	%f1969, %f1818, %f1825, %f1889;
	fma.rn.f32 	%f1970, %f1818, %f1826, %f1890;
	ld.shared.v4.f32 	{%f1971, %f1972, %f1973, %f1974}, [%r12+11776];
	ld.shared.v4.f32 	{%f1975, %f1976, %f1977, %f1978}, [%r12+11840];
	ld.shared.v4.f32 	{%f1979, %f1980, %f1981, %f1982}, [%r14+11776];
	ld.shared.v4.f32 	{%f1983, %f1984, %f1985, %f1986}, [%r14+11904];
	fma.rn.f32 	%f1987, %f1891, %f1899, %f1907;
	fma.rn.f32 	%f1988, %f1891, %f1900, %f1908;
	fma.rn.f32 	%f1989, %f1891, %f1901, %f1909;
	fma.rn.f32 	%f1990, %f1891, %f1902, %f1910;
	fma.rn.f32 	%f1991, %f1892, %f1899, %f1911;
	fma.rn.f32 	%f1992, %f1892, %f1900, %f1912;
	fma.rn.f32 	%f1993, %f1892, %f1901, %f1913;
	fma.rn.f32 	%f1994, %f1892, %f1902, %f1914;
	fma.rn.f32 	%f1995, %f1893, %f1899, %f1915;
	fma.rn.f32 	%f1996, %f1893, %f1900, %f1916;
	fma.rn.f32 	%f1997, %f1893, %f1901, %f1917;
	fma.rn.f32 	%f1998, %f1893, %f1902, %f1918;
	fma.rn.f32 	%f1999, %f1894, %f1899, %f1919;
	fma.rn.f32 	%f2000, %f1894, %f1900, %f1920;
	fma.rn.f32 	%f2001, %f1894, %f1901, %f1921;
	fma.rn.f32 	%f2002, %f1894, %f1902, %f1922;
	fma.rn.f32 	%f2003, %f1891, %f1903, %f1923;
	fma.rn.f32 	%f2004, %f1891, %f1904, %f1924;
	fma.rn.f32 	%f2005, %f1891, %f1905, %f1925;
	fma.rn.f32 	%f2006, %f1891, %f1906, %f1926;
	fma.rn.f32 	%f2007, %f1892, %f1903, %f1927;
	fma.rn.f32 	%f2008, %f1892, %f1904, %f1928;
	fma.rn.f32 	%f2009, %f1892, %f1905, %f1929;
	fma.rn.f32 	%f2010, %f1892, %f1906, %f1930;
	fma.rn.f32 	%f2011, %f1893, %f1903, %f1931;
	fma.rn.f32 	%f2012, %f1893, %f1904, %f1932;
	fma.rn.f32 	%f2013, %f1893, %f1905, %f1933;
	fma.rn.f32 	%f2014, %f1893, %f1906, %f1934;
	fma.rn.f32 	%f2015, %f1894, %f1903, %f1935;
	fma.rn.f32 	%f2016, %f1894, %f1904, %f1936;
	fma.rn.f32 	%f2017, %f1894, %f1905, %f1937;
	fma.rn.f32 	%f2018, %f1894, %f1906, %f1938;
	fma.rn.f32 	%f2019, %f1895, %f1899, %f1939;
	fma.rn.f32 	%f2020, %f1895, %f1900, %f1940;
	fma.rn.f32 	%f2021, %f1895, %f1901, %f1941;
	fma.rn.f32 	%f2022, %f1895, %f1902, %f1942;
	fma.rn.f32 	%f2023, %f1896, %f1899, %f1943;
	fma.rn.f32 	%f2024, %f1896, %f1900, %f1944;
	fma.rn.f32 	%f2025, %f1896, %f1901, %f1945;
	fma.rn.f32 	%f2026, %f1896, %f1902, %f1946;
	fma.rn.f32 	%f2027, %f1897, %f1899, %f1947;
	fma.rn.f32 	%f2028, %f1897, %f1900, %f1948;
	fma.rn.f32 	%f2029, %f1897, %f1901, %f1949;
	fma.rn.f32 	%f2030, %f1897, %f1902, %f1950;
	fma.rn.f32 	%f2031, %f1898, %f1899, %f1951;
	fma.rn.f32 	%f2032, %f1898, %f1900, %f1952;
	fma.rn.f32 	%f2033, %f1898, %f1901, %f1953;
	fma.rn.f32 	%f2034, %f1898, %f1902, %f1954;
	fma.rn.f32 	%f2035, %f1895, %f1903, %f1955;
	fma.rn.f32 	%f2036, %f1895, %f1904, %f1956;
	fma.rn.f32 	%f2037, %f1895, %f1905, %f1957;
	fma.rn.f32 	%f2038, %f1895, %f1906, %f1958;
	fma.rn.f32 	%f2039, %f1896, %f1903, %f1959;
	fma.rn.f32 	%f2040, %f1896, %f1904, %f1960;
	fma.rn.f32 	%f2041, %f1896, %f1905, %f1961;
	fma.rn.f32 	%f2042, %f1896, %f1906, %f1962;
	fma.rn.f32 	%f2043, %f1897, %f1903, %f1963;
	fma.rn.f32 	%f2044, %f1897, %f1904, %f1964;
	fma.rn.f32 	%f2045, %f1897, %f1905, %f1965;
	fma.rn.f32 	%f2046, %f1897, %f1906, %f1966;
	fma.rn.f32 	%f2047, %f1898, %f1903, %f1967;
	fma.rn.f32 	%f2048, %f1898, %f1904, %f1968;
	fma.rn.f32 	%f2049, %f1898, %f1905, %f1969;
	fma.rn.f32 	%f2050, %f1898, %f1906, %f1970;
	ld.shared.v4.f32 	{%f2051, %f2052, %f2053, %f2054}, [%r12+12288];
	ld.shared.v4.f32 	{%f2055, %f2056, %f2057, %f2058}, [%r12+12352];
	ld.shared.v4.f32 	{%f2059, %f2060, %f2061, %f2062}, [%r14+12288];
	ld.shared.v4.f32 	{%f2063, %f2064, %f2065, %f2066}, [%r14+12416];
	fma.rn.f32 	%f2067, %f1971, %f1979, %f1987;
	fma.rn.f32 	%f2068, %f1971, %f1980, %f1988;
	fma.rn.f32 	%f2069, %f1971, %f1981, %f1989;
	fma.rn.f32 	%f2070, %f1971, %f1982, %f1990;
	fma.rn.f32 	%f2071, %f1972, %f1979, %f1991;
	fma.rn.f32 	%f2072, %f1972, %f1980, %f1992;
	fma.rn.f32 	%f2073, %f1972, %f1981, %f1993;
	fma.rn.f32 	%f2074, %f1972, %f1982, %f1994;
	fma.rn.f32 	%f2075, %f1973, %f1979, %f1995;
	fma.rn.f32 	%f2076, %f1973, %f1980, %f1996;
	fma.rn.f32 	%f2077, %f1973, %f1981, %f1997;
	fma.rn.f32 	%f2078, %f1973, %f1982, %f1998;
	fma.rn.f32 	%f2079, %f1974, %f1979, %f1999;
	fma.rn.f32 	%f2080, %f1974, %f1980, %f2000;
	fma.rn.f32 	%f2081, %f1974, %f1981, %f2001;
	fma.rn.f32 	%f2082, %f1974, %f1982, %f2002;
	fma.rn.f32 	%f2083, %f1971, %f1983, %f2003;
	fma.rn.f32 	%f2084, %f1971, %f1984, %f2004;
	fma.rn.f32 	%f2085, %f1971, %f1985, %f2005;
	fma.rn.f32 	%f2086, %f1971, %f1986, %f2006;
	fma.rn.f32 	%f2087, %f1972, %f1983, %f2007;
	fma.rn.f32 	%f2088, %f1972, %f1984, %f2008;
	fma.rn.f32 	%f2089, %f1972, %f1985, %f2009;
	fma.rn.f32 	%f2090, %f1972, %f1986, %f2010;
	fma.rn.f32 	%f2091, %f1973, %f1983, %f2011;
	fma.rn.f32 	%f2092, %f1973, %f1984, %f2012;
	fma.rn.f32 	%f2093, %f1973, %f1985, %f2013;
	fma.rn.f32 	%f2094, %f1973, %f1986, %f2014;
	fma.rn.f32 	%f2095, %f1974, %f1983, %f2015;
	fma.rn.f32 	%f2096, %f1974, %f1984, %f2016;
	fma.rn.f32 	%f2097, %f1974, %f1985, %f2017;
	fma.rn.f32 	%f2098, %f1974, %f1986, %f2018;
	fma.rn.f32 	%f2099, %f1975, %f1979, %f2019;
	fma.rn.f32 	%f2100, %f1975, %f1980, %f2020;
	fma.rn.f32 	%f2101, %f1975, %f1981, %f2021;
	fma.rn.f32 	%f2102, %f1975, %f1982, %f2022;
	fma.rn.f32 	%f2103, %f1976, %f1979, %f2023;
	fma.rn.f32 	%f2104, %f1976, %f1980, %f2024;
	fma.rn.f32 	%f2105, %f1976, %f1981, %f2025;
	fma.rn.f32 	%f2106, %f1976, %f1982, %f2026;
	fma.rn.f32 	%f2107, %f1977, %f1979, %f2027;
	fma.rn.f32 	%f2108, %f1977, %f1980, %f2028;
	fma.rn.f32 	%f2109, %f1977, %f1981, %f2029;
	fma.rn.f32 	%f2110, %f1977, %f1982, %f2030;
	fma.rn.f32 	%f2111, %f1978, %f1979, %f2031;
	fma.rn.f32 	%f2112, %f1978, %f1980, %f2032;
	fma.rn.f32 	%f2113, %f1978, %f1981, %f2033;
	fma.rn.f32 	%f2114, %f1978, %f1982, %f2034;
	fma.rn.f32 	%f2115, %f1975, %f1983, %f2035;
	fma.rn.f32 	%f2116, %f1975, %f1984, %f2036;
	fma.rn.f32 	%f2117, %f1975, %f1985, %f2037;
	fma.rn.f32 	%f2118, %f1975, %f1986, %f2038;
	fma.rn.f32 	%f2119, %f1976, %f1983, %f2039;
	fma.rn.f32 	%f2120, %f1976, %f1984, %f2040;
	fma.rn.f32 	%f2121, %f1976, %f1985, %f2041;
	fma.rn.f32 	%f2122, %f1976, %f1986, %f2042;
	fma.rn.f32 	%f2123, %f1977, %f1983, %f2043;
	fma.rn.f32 	%f2124, %f1977, %f1984, %f2044;
	fma.rn.f32 	%f2125, %f1977, %f1985, %f2045;
	fma.rn.f32 	%f2126, %f1977, %f1986, %f2046;
	fma.rn.f32 	%f2127, %f1978, %f1983, %f2047;
	fma.rn.f32 	%f2128, %f1978, %f1984, %f2048;
	fma.rn.f32 	%f2129, %f1978, %f1985, %f2049;
	fma.rn.f32 	%f2130, %f1978, %f1986, %f2050;
	ld.shared.v4.f32 	{%f2131, %f2132, %f2133, %f2134}, [%r12+12800];
	ld.shared.v4.f32 	{%f2135, %f2136, %f2137, %f2138}, [%r12+12864];
	ld.shared.v4.f32 	{%f2139, %f2140, %f2141, %f2142}, [%r14+12800];
	ld.shared.v4.f32 	{%f2143, %f2144, %f2145, %f2146}, [%r14+12928];
	fma.rn.f32 	%f2147, %f2051, %f2059, %f2067;
	fma.rn.f32 	%f2148, %f2051, %f2060, %f2068;
	fma.rn.f32 	%f2149, %f2051, %f2061, %f2069;
	fma.rn.f32 	%f2150, %f2051, %f2062, %f2070;
	fma.rn.f32 	%f2151, %f2052, %f2059, %f2071;
	fma.rn.f32 	%f2152, %f2052, %f2060, %f2072;
	fma.rn.f32 	%f2153, %f2052, %f2061, %f2073;
	fma.rn.f32 	%f2154, %f2052, %f2062, %f2074;
	fma.rn.f32 	%f2155, %f2053, %f2059, %f2075;
	fma.rn.f32 	%f2156, %f2053, %f2060, %f2076;
	fma.rn.f32 	%f2157, %f2053, %f2061, %f2077;
	fma.rn.f32 	%f2158, %f2053, %f2062, %f2078;
	fma.rn.f32 	%f2159, %f2054, %f2059, %f2079;
	fma.rn.f32 	%f2160, %f2054, %f2060, %f2080;
	fma.rn.f32 	%f2161, %f2054, %f2061, %f2081;
	fma.rn.f32 	%f2162, %f2054, %f2062, %f2082;
	fma.rn.f32 	%f2163, %f2051, %f2063, %f2083;
	fma.rn.f32 	%f2164, %f2051, %f2064, %f2084;
	fma.rn.f32 	%f2165, %f2051, %f2065, %f2085;
	fma.rn.f32 	%f2166, %f2051, %f2066, %f2086;
	fma.rn.f32 	%f2167, %f2052, %f2063, %f2087;
	fma.rn.f32 	%f2168, %f2052, %f2064, %f2088;
	fma.rn.f32 	%f2169, %f2052, %f2065, %f2089;
	fma.rn.f32 	%f2170, %f2052, %f2066, %f2090;
	fma.rn.f32 	%f2171, %f2053, %f2063, %f2091;
	fma.rn.f32 	%f2172, %f2053, %f2064, %f2092;
	fma.rn.f32 	%f2173, %f2053, %f2065, %f2093;
	fma.rn.f32 	%f2174, %f2053, %f2066, %f2094;
	fma.rn.f32 	%f2175, %f2054, %f2063, %f2095;
	fma.rn.f32 	%f2176, %f2054, %f2064, %f2096;
	fma.rn.f32 	%f2177, %f2054, %f2065, %f2097;
	fma.rn.f32 	%f2178, %f2054, %f2066, %f2098;
	fma.rn.f32 	%f2179, %f2055, %f2059, %f2099;
	fma.rn.f32 	%f2180, %f2055, %f2060, %f2100;
	fma.rn.f32 	%f2181, %f2055, %f2061, %f2101;
	fma.rn.f32 	%f2182, %f2055, %f2062, %f2102;
	fma.rn.f32 	%f2183, %f2056, %f2059, %f2103;
	fma.rn.f32 	%f2184, %f2056, %f2060, %f2104;
	fma.rn.f32 	%f2185, %f2056, %f2061, %f2105;
	fma.rn.f32 	%f2186, %f2056, %f2062, %f2106;
	fma.rn.f32 	%f2187, %f2057, %f2059, %f2107;
	fma.rn.f32 	%f2188, %f2057, %f2060, %f2108;
	fma.rn.f32 	%f2189, %f2057, %f2061, %f2109;
	fma.rn.f32 	%f2190, %f2057, %f2062, %f2110;
	fma.rn.f32 	%f2191, %f2058, %f2059, %f2111;
	fma.rn.f32 	%f2192, %f2058, %f2060, %f2112;
	fma.rn.f32 	%f2193, %f2058, %f2061, %f2113;
	fma.rn.f32 	%f2194, %f2058, %f2062, %f2114;
	fma.rn.f32 	%f2195, %f2055, %f2063, %f2115;
	fma.rn.f32 	%f2196, %f2055, %f2064, %f2116;
	fma.rn.f32 	%f2197, %f2055, %f2065, %f2117;
	fma.rn.f32 	%f2198, %f2055, %f2066, %f2118;
	fma.rn.f32 	%f2199, %f2056, %f2063, %f2119;
	fma.rn.f32 	%f2200, %f2056, %f2064, %f2120;
	fma.rn.f32 	%f2201, %f2056, %f2065, %f2121;
	fma.rn.f32 	%f2202, %f2056, %f2066, %f2122;
	fma.rn.f32 	%f2203, %f2057, %f2063, %f2123;
	fma.rn.f32 	%f2204, %f2057, %f2064, %f2124;
	fma.rn.f32 	%f2205, %f2057, %f2065, %f2125;
	fma.rn.f32 	%f2206, %f2057, %f2066, %f2126;
	fma.rn.f32 	%f2207, %f2058, %f2063, %f2127;
	fma.rn.f32 	%f2208, %f2058, %f2064, %f2128;
	fma.rn.f32 	%f2209, %f2058, %f2065, %f2129;
	fma.rn.f32 	%f2210, %f2058, %f2066, %f2130;
	ld.shared.v4.f32 	{%f2211, %f2212, %f2213, %f2214}, [%r12+13312];
	ld.shared.v4.f32 	{%f2215, %f2216, %f2217, %f2218}, [%r12+13376];
	ld.shared.v4.f32 	{%f2219, %f2220, %f2221, %f2222}, [%r14+13312];
	ld.shared.v4.f32 	{%f2223, %f2224, %f2225, %f2226}, [%r14+13440];
	fma.rn.f32 	%f2227, %f2131, %f2139, %f2147;
	fma.rn.f32 	%f2228, %f2131, %f2140, %f2148;
	fma.rn.f32 	%f2229, %f2131, %f2141, %f2149;
	fma.rn.f32 	%f2230, %f2131, %f2142, %f2150;
	fma.rn.f32 	%f2231, %f2132, %f2139, %f2151;
	fma.rn.f32 	%f2232, %f2132, %f2140, %f2152;
	fma.rn.f32 	%f2233, %f2132, %f2141, %f2153;
	fma.rn.f32 	%f2234, %f2132, %f2142, %f2154;
	fma.rn.f32 	%f2235, %f2133, %f2139, %f2155;
	fma.rn.f32 	%f2236, %f2133, %f2140, %f2156;
	fma.rn.f32 	%f2237, %f2133, %f2141, %f2157;
	fma.rn.f32 	%f2238, %f2133, %f2142, %f2158;
	fma.rn.f32 	%f2239, %f2134, %f2139, %f2159;
	fma.rn.f32 	%f2240, %f2134, %f2140, %f2160;
	fma.rn.f32 	%f2241, %f2134, %f2141, %f2161;
	fma.rn.f32 	%f2242, %f2134, %f2142, %f2162;
	fma.rn.f32 	%f2243, %f2131, %f2143, %f2163;
	fma.rn.f32 	%f2244, %f2131, %f2144, %f2164;
	fma.rn.f32 	%f2245, %f2131, %f2145, %f2165;
	fma.rn.f32 	%f2246, %f2131, %f2146, %f2166;
	fma.rn.f32 	%f2247, %f2132, %f2143, %f2167;
	fma.rn.f32 	%f2248, %f2132, %f2144, %f2168;
	fma.rn.f32 	%f2249, %f2132, %f2145, %f2169;
	fma.rn.f32 	%f2250, %f2132, %f2146, %f2170;
	fma.rn.f32 	%f2251, %f2133, %f2143, %f2171;
	fma.rn.f32 	%f2252, %f2133, %f2144, %f2172;
	fma.rn.f32 	%f2253, %f2133, %f2145, %f2173;
	fma.rn.f32 	%f2254, %f2133, %f2146, %f2174;
	fma.rn.f32 	%f2255, %f2134, %f2143, %f2175;
	fma.rn.f32 	%f2256, %f2134, %f2144, %f2176;
	fma.rn.f32 	%f2257, %f2134, %f2145, %f2177;
	fma.rn.f32 	%f2258, %f2134, %f2146, %f2178;
	fma.rn.f32 	%f2259, %f2135, %f2139, %f2179;
	fma.rn.f32 	%f2260, %f2135, %f2140, %f2180;
	fma.rn.f32 	%f2261, %f2135, %f2141, %f2181;
	fma.rn.f32 	%f2262, %f2135, %f2142, %f2182;
	fma.rn.f32 	%f2263, %f2136, %f2139, %f2183;
	fma.rn.f32 	%f2264, %f2136, %f2140, %f2184;
	fma.rn.f32 	%f2265, %f2136, %f2141, %f2185;
	fma.rn.f32 	%f2266, %f2136, %f2142, %f2186;
	fma.rn.f32 	%f2267, %f2137, %f2139, %f2187;
	fma.rn.f32 	%f2268, %f2137, %f2140, %f2188;
	fma.rn.f32 	%f2269, %f2137, %f2141, %f2189;
	fma.rn.f32 	%f2270, %f2137, %f2142, %f2190;
	fma.rn.f32 	%f2271, %f2138, %f2139, %f2191;
	fma.rn.f32 	%f2272, %f2138, %f2140, %f2192;
	fma.rn.f32 	%f2273, %f2138, %f2141, %f2193;
	fma.rn.f32 	%f2274, %f2138, %f2142, %f2194;
	fma.rn.f32 	%f2275, %f2135, %f2143, %f2195;
	fma.rn.f32 	%f2276, %f2135, %f2144, %f2196;
	fma.rn.f32 	%f2277, %f2135, %f2145, %f2197;
	fma.rn.f32 	%f2278, %f2135, %f2146, %f2198;
	fma.rn.f32 	%f2279, %f2136, %f2143, %f2199;
	fma.rn.f32 	%f2280, %f2136, %f2144, %f2200;
	fma.rn.f32 	%f2281, %f2136, %f2145, %f2201;
	fma.rn.f32 	%f2282, %f2136, %f2146, %f2202;
	fma.rn.f32 	%f2283, %f2137, %f2143, %f2203;
	fma.rn.f32 	%f2284, %f2137, %f2144, %f2204;
	fma.rn.f32 	%f2285, %f2137, %f2145, %f2205;
	fma.rn.f32 	%f2286, %f2137, %f2146, %f2206;
	fma.rn.f32 	%f2287, %f2138, %f2143, %f2207;
	fma.rn.f32 	%f2288, %f2138, %f2144, %f2208;
	fma.rn.f32 	%f2289, %f2138, %f2145, %f2209;
	fma.rn.f32 	%f2290, %f2138, %f2146, %f2210;
	ld.shared.v4.f32 	{%f2291, %f2292, %f2293, %f2294}, [%r12+13824];
	ld.shared.v4.f32 	{%f2295, %f2296, %f2297, %f2298}, [%r12+13888];
	ld.shared.v4.f32 	{%f2299, %f2300, %f2301, %f2302}, [%r14+13824];
	ld.shared.v4.f32 	{%f2303, %f2304, %f2305, %f2306}, [%r14+13952];
	fma.rn.f32 	%f2307, %f2211, %f2219, %f2227;
	fma.rn.f32 	%f2308, %f2211, %f2220, %f2228;
	fma.rn.f32 	%f2309, %f2211, %f2221, %f2229;
	fma.rn.f32 	%f2310, %f2211, %f2222, %f2230;
	fma.rn.f32 	%f2311, %f2212, %f2219, %f2231;
	fma.rn.f32 	%f2312, %f2212, %f2220, %f2232;
	fma.rn.f32 	%f2313, %f2212, %f2221, %f2233;
	fma.rn.f32 	%f2314, %f2212, %f2222, %f2234;
	fma.rn.f32 	%f2315, %f2213, %f2219, %f2235;
	fma.rn.f32 	%f2316, %f2213, %f2220, %f2236;
	fma.rn.f32 	%f2317, %f2213, %f2221, %f2237;
	fma.rn.f32 	%f2318, %f2213, %f2222, %f2238;
	fma.rn.f32 	%f2319, %f2214, %f2219, %f2239;
	fma.rn.f32 	%f2320, %f2214, %f2220, %f2240;
	fma.rn.f32 	%f2321, %f2214, %f2221, %f2241;
	fma.rn.f32 	%f2322, %f2214, %f2222, %f2242;
	fma.rn.f32 	%f2323, %f2211, %f2223, %f2243;
	fma.rn.f32 	%f2324, %f2211, %f2224, %f2244;
	fma.rn.f32 	%f2325, %f2211, %f2225, %f2245;
	fma.rn.f32 	%f2326, %f2211, %f2226, %f2246;
	fma.rn.f32 	%f2327, %f2212, %f2223, %f2247;
	fma.rn.f32 	%f2328, %f2212, %f2224, %f2248;
	fma.rn.f32 	%f2329, %f2212, %f2225, %f2249;
	fma.rn.f32 	%f2330, %f2212, %f2226, %f2250;
	fma.rn.f32 	%f2331, %f2213, %f2223, %f2251;
	fma.rn.f32 	%f2332, %f2213, %f2224, %f2252;
	fma.rn.f32 	%f2333, %f2213, %f2225, %f2253;
	fma.rn.f32 	%f2334, %f2213, %f2226, %f2254;
	fma.rn.f32 	%f2335, %f2214, %f2223, %f2255;
	fma.rn.f32 	%f2336, %f2214, %f2224, %f2256;
	fma.rn.f32 	%f2337, %f2214, %f2225, %f2257;
	fma.rn.f32 	%f2338, %f2214, %f2226, %f2258;
	fma.rn.f32 	%f2339, %f2215, %f2219, %f2259;
	fma.rn.f32 	%f2340, %f2215, %f2220, %f2260;
	fma.rn.f32 	%f2341, %f2215, %f2221, %f2261;
	fma.rn.f32 	%f2342, %f2215, %f2222, %f2262;
	fma.rn.f32 	%f2343, %f2216, %f2219, %f2263;
	fma.rn.f32 	%f2344, %f2216, %f2220, %f2264;
	fma.rn.f32 	%f2345, %f2216, %f2221, %f2265;
	fma.rn.f32 	%f2346, %f2216, %f2222, %f2266;
	fma.rn.f32 	%f2347, %f2217, %f2219, %f2267;
	fma.rn.f32 	%f2348, %f2217, %f2220, %f2268;
	fma.rn.f32 	%f2349, %f2217, %f2221, %f2269;
	fma.rn.f32 	%f2350, %f2217, %f2222, %f2270;
	fma.rn.f32 	%f2351, %f2218, %f2219, %f2271;
	fma.rn.f32 	%f2352, %f2218, %f2220, %f2272;
	fma.rn.f32 	%f2353, %f2218, %f2221, %f2273;
	fma.rn.f32 	%f2354, %f2218, %f2222, %f2274;
	fma.rn.f32 	%f2355, %f2215, %f2223, %f2275;
	fma.rn.f32 	%f2356, %f2215, %f2224, %f2276;
	fma.rn.f32 	%f2357, %f2215, %f2225, %f2277;
	fma.rn.f32 	%f2358, %f2215, %f2226, %f2278;
	fma.rn.f32 	%f2359, %f2216, %f2223, %f2279;
	fma.rn.f32 	%f2360, %f2216, %f2224, %f2280;
	fma.rn.f32 	%f2361, %f2216, %f2225, %f2281;
	fma.rn.f32 	%f2362, %f2216, %f2226, %f2282;
	fma.rn.f32 	%f2363, %f2217, %f2223, %f2283;
	fma.rn.f32 	%f2364, %f2217, %f2224, %f2284;
	fma.rn.f32 	%f2365, %f2217, %f2225, %f2285;
	fma.rn.f32 	%f2366, %f2217, %f2226, %f2286;
	fma.rn.f32 	%f2367, %f2218, %f2223, %f2287;
	fma.rn.f32 	%f2368, %f2218, %f2224, %f2288;
	fma.rn.f32 	%f2369, %f2218, %f2225, %f2289;
	fma.rn.f32 	%f2370, %f2218, %f2226, %f2290;
	ld.shared.v4.f32 	{%f2371, %f2372, %f2373, %f2374}, [%r12+14336];
	ld.shared.v4.f32 	{%f2375, %f2376, %f2377, %f2378}, [%r12+14400];
	ld.shared.v4.f32 	{%f2379, %f2380, %f2381, %f2382}, [%r14+14336];
	ld.shared.v4.f32 	{%f2383, %f2384, %f2385, %f2386}, [%r14+14464];
	fma.rn.f32 	%f2387, %f2291, %f2299, %f2307;
	fma.rn.f32 	%f2388, %f2291, %f2300, %f2308;
	fma.rn.f32 	%f2389, %f2291, %f2301, %f2309;
	fma.rn.f32 	%f2390, %f2291, %f2302, %f2310;
	fma.rn.f32 	%f2391, %f2292, %f2299, %f2311;
	fma.rn.f32 	%f2392, %f2292, %f2300, %f2312;
	fma.rn.f32 	%f2393, %f2292, %f2301, %f2313;
	fma.rn.f32 	%f2394, %f2292, %f2302, %f2314;
	fma.rn.f32 	%f2395, %f2293, %f2299, %f2315;
	fma.rn.f32 	%f2396, %f2293, %f2300, %f2316;
	fma.rn.f32 	%f2397, %f2293, %f2301, %f2317;
	fma.rn.f32 	%f2398, %f2293, %f2302, %f2318;
	fma.rn.f32 	%f2399, %f2294, %f2299, %f2319;
	fma.rn.f32 	%f2400, %f2294, %f2300, %f2320;
	fma.rn.f32 	%f2401, %f2294, %f2301, %f2321;
	fma.rn.f32 	%f2402, %f2294, %f2302, %f2322;
	fma.rn.f32 	%f2403, %f2291, %f2303, %f2323;
	fma.rn.f32 	%f2404, %f2291, %f2304, %f2324;
	fma.rn.f32 	%f2405, %f2291, %f2305, %f2325;
	fma.rn.f32 	%f2406, %f2291, %f2306, %f2326;
	fma.rn.f32 	%f2407, %f2292, %f2303, %f2327;
	fma.rn.f32 	%f2408, %f2292, %f2304, %f2328;
	fma.rn.f32 	%f2409, %f2292, %f2305, %f2329;
	fma.rn.f32 	%f2410, %f2292, %f2306, %f2330;
	fma.rn.f32 	%f2411, %f2293, %f2303, %f2331;
	fma.rn.f32 	%f2412, %f2293, %f2304, %f2332;
	fma.rn.f32 	%f2413, %f2293, %f2305, %f2333;
	fma.rn.f32 	%f2414, %f2293, %f2306, %f2334;
	fma.rn.f32 	%f2415, %f2294, %f2303, %f2335;
	fma.rn.f32 	%f2416, %f2294, %f2304, %f2336;
	fma.rn.f32 	%f2417, %f2294, %f2305, %f2337;
	fma.rn.f32 	%f2418, %f2294, %f2306, %f2338;
	fma.rn.f32 	%f2419, %f2295, %f2299, %f2339;
	fma.rn.f32 	%f2420, %f2295, %f2300, %f2340;
	fma.rn.f32 	%f2421, %f2295, %f2301, %f2341;
	fma.rn.f32 	%f2422, %f2295, %f2302, %f2342;
	fma.rn.f32 	%f2423, %f2296, %f2299, %f2343;
	fma.rn.f32 	%f2424, %f2296, %f2300, %f2344;
	fma.rn.f32 	%f2425, %f2296, %f2301, %f2345;
	fma.rn.f32 	%f2426, %f2296, %f2302, %f2346;
	fma.rn.f32 	%f2427, %f2297, %f2299, %f2347;
	fma.rn.f32 	%f2428, %f2297, %f2300, %f2348;
	fma.rn.f32 	%f2429, %f2297, %f2301, %f2349;
	fma.rn.f32 	%f2430, %f2297, %f2302, %f2350;
	fma.rn.f32 	%f2431, %f2298, %f2299, %f2351;
	fma.rn.f32 	%f2432, %f2298, %f2300, %f2352;
	fma.rn.f32 	%f2433, %f2298, %f2301, %f2353;
	fma.rn.f32 	%f2434, %f2298, %f2302, %f2354;
	fma.rn.f32 	%f2435, %f2295, %f2303, %f2355;
	fma.rn.f32 	%f2436, %f2295, %f2304, %f2356;
	fma.rn.f32 	%f2437, %f2295, %f2305, %f2357;
	fma.rn.f32 	%f2438, %f2295, %f2306, %f2358;
	fma.rn.f32 	%f2439, %f2296, %f2303, %f2359;
	fma.rn.f32 	%f2440, %f2296, %f2304, %f2360;
	fma.rn.f32 	%f2441, %f2296, %f2305, %f2361;
	fma.rn.f32 	%f2442, %f2296, %f2306, %f2362;
	fma.rn.f32 	%f2443, %f2297, %f2303, %f2363;
	fma.rn.f32 	%f2444, %f2297, %f2304, %f2364;
	fma.rn.f32 	%f2445, %f2297, %f2305, %f2365;
	fma.rn.f32 	%f2446, %f2297, %f2306, %f2366;
	fma.rn.f32 	%f2447, %f2298, %f2303, %f2367;
	fma.rn.f32 	%f2448, %f2298, %f2304, %f2368;
	fma.rn.f32 	%f2449, %f2298, %f2305, %f2369;
	fma.rn.f32 	%f2450, %f2298, %f2306, %f2370;
	ld.shared.v4.f32 	{%f2451, %f2452, %f2453, %f2454}, [%r12+14848];
	ld.shared.v4.f32 	{%f2455, %f2456, %f2457, %f2458}, [%r12+14912];
	ld.shared.v4.f32 	{%f2459, %f2460, %f2461, %f2462}, [%r14+14848];
	ld.shared.v4.f32 	{%f2463, %f2464, %f2465, %f2466}, [%r14+14976];
	fma.rn.f32 	%f2467, %f2371, %f2379, %f2387;
	fma.rn.f32 	%f2468, %f2371, %f2380, %f2388;
	fma.rn.f32 	%f2469, %f2371, %f2381, %f2389;
	fma.rn.f32 	%f2470, %f2371, %f2382, %f2390;
	fma.rn.f32 	%f2471, %f2372, %f2379, %f2391;
	fma.rn.f32 	%f2472, %f2372, %f2380, %f2392;
	fma.rn.f32 	%f2473, %f2372, %f2381, %f2393;
	fma.rn.f32 	%f2474, %f2372, %f2382, %f2394;
	fma.rn.f32 	%f2475, %f2373, %f2379, %f2395;
	fma.rn.f32 	%f2476, %f2373, %f2380, %f2396;
	fma.rn.f32 	%f2477, %f2373, %f2381, %f2397;
	fma.rn.f32 	%f2478, %f2373, %f2382, %f2398;
	fma.rn.f32 	%f2479, %f2374, %f2379, %f2399;
	fma.rn.f32 	%f2480, %f2374, %f2380, %f2400;
	fma.rn.f32 	%f2481, %f2374, %f2381, %f2401;
	fma.rn.f32 	%f2482, %f2374, %f2382, %f2402;
	fma.rn.f32 	%f2483, %f2371, %f2383, %f2403;
	fma.rn.f32 	%f2484, %f2371, %f2384, %f2404;
	fma.rn.f32 	%f2485, %f2371, %f2385, %f2405;
	fma.rn.f32 	%f2486, %f2371, %f2386, %f2406;
	fma.rn.f32 	%f2487, %f2372, %f2383, %f2407;
	fma.rn.f32 	%f2488, %f2372, %f2384, %f2408;
	fma.rn.f32 	%f2489, %f2372, %f2385, %f2409;
	fma.rn.f32 	%f2490, %f2372, %f2386, %f2410;
	fma.rn.f32 	%f2491, %f2373, %f2383, %f2411;
	fma.rn.f32 	%f2492, %f2373, %f2384, %f2412;
	fma.rn.f32 	%f2493, %f2373, %f2385, %f2413;
	fma.rn.f32 	%f2494, %f2373, %f2386, %f2414;
	fma.rn.f32 	%f2495, %f2374, %f2383, %f2415;
	fma.rn.f32 	%f2496, %f2374, %f2384, %f2416;
	fma.rn.f32 	%f2497, %f2374, %f2385, %f2417;
	fma.rn.f32 	%f2498, %f2374, %f2386, %f2418;
	fma.rn.f32 	%f2499, %f2375, %f2379, %f2419;
	fma.rn.f32 	%f2500, %f2375, %f2380, %f2420;
	fma.rn.f32 	%f2501, %f2375, %f2381, %f2421;
	fma.rn.f32 	%f2502, %f2375, %f2382, %f2422;
	fma.rn.f32 	%f2503, %f2376, %f2379, %f2423;
	fma.rn.f32 	%f2504, %f2376, %f2380, %f2424;
	fma.rn.f32 	%f2505, %f2376, %f2381, %f2425;
	fma.rn.f32 	%f2506, %f2376, %f2382, %f2426;
	fma.rn.f32 	%f2507, %f2377, %f2379, %f2427;
	fma.rn.f32 	%f2508, %f2377, %f2380, %f2428;
	fma.rn.f32 	%f2509, %f2377, %f2381, %f2429;
	fma.rn.f32 	%f2510, %f2377, %f2382, %f2430;
	fma.rn.f32 	%f2511, %f2378, %f2379, %f2431;
	fma.rn.f32 	%f2512, %f2378, %f2380, %f2432;
	fma.rn.f32 	%f2513, %f2378, %f2381, %f2433;
	fma.rn.f32 	%f2514, %f2378, %f2382, %f2434;
	fma.rn.f32 	%f2515, %f2375, %f2383, %f2435;
	fma.rn.f32 	%f2516, %f2375, %f2384, %f2436;
	fma.rn.f32 	%f2517, %f2375, %f2385, %f2437;
	fma.rn.f32 	%f2518, %f2375, %f2386, %f2438;
	fma.rn.f32 	%f2519, %f2376, %f2383, %f2439;
	fma.rn.f32 	%f2520, %f2376, %f2384, %f2440;
	fma.rn.f32 	%f2521, %f2376, %f2385, %f2441;
	fma.rn.f32 	%f2522, %f2376, %f2386, %f2442;
	fma.rn.f32 	%f2523, %f2377, %f2383, %f2443;
	fma.rn.f32 	%f2524, %f2377, %f2384, %f2444;
	fma.rn.f32 	%f2525, %f2377, %f2385, %f2445;
	fma.rn.f32 	%f2526, %f2377, %f2386, %f2446;
	fma.rn.f32 	%f2527, %f2378, %f2383, %f2447;
	fma.rn.f32 	%f2528, %f2378, %f2384, %f2448;
	fma.rn.f32 	%f2529, %f2378, %f2385, %f2449;
	fma.rn.f32 	%f2530, %f2378, %f2386, %f2450;
	ld.shared.v4.f32 	{%f2531, %f2532, %f2533, %f2534}, [%r12+15360];
	ld.shared.v4.f32 	{%f2535, %f2536, %f2537, %f2538}, [%r12+15424];
	ld.shared.v4.f32 	{%f2539, %f2540, %f2541, %f2542}, [%r14+15360];
	ld.shared.v4.f32 	{%f2543, %f2544, %f2545, %f2546}, [%r14+15488];
	fma.rn.f32 	%f2547, %f2451, %f2459, %f2467;
	fma.rn.f32 	%f2548, %f2451, %f2460, %f2468;
	fma.rn.f32 	%f2549, %f2451, %f2461, %f2469;
	fma.rn.f32 	%f2550, %f2451, %f2462, %f2470;
	fma.rn.f32 	%f2551, %f2452, %f2459, %f2471;
	fma.rn.f32 	%f2552, %f2452, %f2460, %f2472;
	fma.rn.f32 	%f2553, %f2452, %f2461, %f2473;
	fma.rn.f32 	%f2554, %f2452, %f2462, %f2474;
	fma.rn.f32 	%f2555, %f2453, %f2459, %f2475;
	fma.rn.f32 	%f2556, %f2453, %f2460, %f2476;
	fma.rn.f32 	%f2557, %f2453, %f2461, %f2477;
	fma.rn.f32 	%f2558, %f2453, %f2462, %f2478;
	fma.rn.f32 	%f2559, %f2454, %f2459, %f2479;
	fma.rn.f32 	%f2560, %f2454, %f2460, %f2480;
	fma.rn.f32 	%f2561, %f2454, %f2461, %f2481;
	fma.rn.f32 	%f2562, %f2454, %f2462, %f2482;
	fma.rn.f32 	%f2563, %f2451, %f2463, %f2483;
	fma.rn.f32 	%f2564, %f2451, %f2464, %f2484;
	fma.rn.f32 	%f2565, %f2451, %f2465, %f2485;
	fma.rn.f32 	%f2566, %f2451, %f2466, %f2486;
	fma.rn.f32 	%f2567, %f2452, %f2463, %f2487;
	fma.rn.f32 	%f2568, %f2452, %f2464, %f2488;
	fma.rn.f32 	%f2569, %f2452, %f2465, %f2489;
	fma.rn.f32 	%f2570, %f2452, %f2466, %f2490;
	fma.rn.f32 	%f2571, %f2453, %f2463, %f2491;
	fma.rn.f32 	%f2572, %f2453, %f2464, %f2492;
	fma.rn.f32 	%f2573, %f2453, %f2465, %f2493;
	fma.rn.f32 	%f2574, %f2453, %f2466, %f2494;
	fma.rn.f32 	%f2575, %f2454, %f2463, %f2495;
	fma.rn.f32 	%f2576, %f2454, %f2464, %f2496;
	fma.rn.f32 	%f2577, %f2454, %f2465, %f2497;
	fma.rn.f32 	%f2578, %f2454, %f2466, %f2498;
	fma.rn.f32 	%f2579, %f2455, %f2459, %f2499;
	fma.rn.f32 	%f2580, %f2455, %f2460, %f2500;
	fma.rn.f32 	%f2581, %f2455, %f2461, %f2501;
	fma.rn.f32 	%f2582, %f2455, %f2462, %f2502;
	fma.rn.f32 	%f2583, %f2456, %f2459, %f2503;
	fma.rn.f32 	%f2584, %f2456, %f2460, %f2504;
	fma.rn.f32 	%f2585, %f2456, %f2461, %f2505;
	fma.rn.f32 	%f2586, %f2456, %f2462, %f2506;
	fma.rn.f32 	%f2587, %f2457, %f2459, %f2507;
	fma.rn.f32 	%f2588, %f2457, %f2460, %f2508;
	fma.rn.f32 	%f2589, %f2457, %f2461, %f2509;
	fma.rn.f32 	%f2590, %f2457, %f2462, %f2510;
	fma.rn.f32 	%f2591, %f2458, %f2459, %f2511;
	fma.rn.f32 	%f2592, %f2458, %f2460, %f2512;
	fma.rn.f32 	%f2593, %f2458, %f2461, %f2513;
	fma.rn.f32 	%f2594, %f2458, %f2462, %f2514;
	fma.rn.f32 	%f2595, %f2455, %f2463, %f2515;
	fma.rn.f32 	%f2596, %f2455, %f2464, %f2516;
	fma.rn.f32 	%f2597, %f2455, %f2465, %f2517;
	fma.rn.f32 	%f2598, %f2455, %f2466, %f2518;
	fma.rn.f32 	%f2599, %f2456, %f2463, %f2519;
	fma.rn.f32 	%f2600, %f2456, %f2464, %f2520;
	fma.rn.f32 	%f2601, %f2456, %f2465, %f2521;
	fma.rn.f32 	%f2602, %f2456, %f2466, %f2522;
	fma.rn.f32 	%f2603, %f2457, %f2463, %f2523;
	fma.rn.f32 	%f2604, %f2457, %f2464, %f2524;
	fma.rn.f32 	%f2605, %f2457, %f2465, %f2525;
	fma.rn.f32 	%f2606, %f2457, %f2466, %f2526;
	fma.rn.f32 	%f2607, %f2458, %f2463, %f2527;
	fma.rn.f32 	%f2608, %f2458, %f2464, %f2528;
	fma.rn.f32 	%f2609, %f2458, %f2465, %f2529;
	fma.rn.f32 	%f2610, %f2458, %f2466, %f2530;
	ld.shared.v4.f32 	{%f2611, %f2612, %f2613, %f2614}, [%r12+15872];
	ld.shared.v4.f32 	{%f2615, %f2616, %f2617, %f2618}, [%r12+15936];
	ld.shared.v4.f32 	{%f2619, %f2620, %f2621, %f2622}, [%r14+15872];
	ld.shared.v4.f32 	{%f2623, %f2624, %f2625, %f2626}, [%r14+16000];
	fma.rn.f32 	%f2627, %f2531, %f2539, %f2547;
	fma.rn.f32 	%f2628, %f2531, %f2540, %f2548;
	fma.rn.f32 	%f2629, %f2531, %f2541, %f2549;
	fma.rn.f32 	%f2630, %f2531, %f2542, %f2550;
	fma.rn.f32 	%f2631, %f2532, %f2539, %f2551;
	fma.rn.f32 	%f2632, %f2532, %f2540, %f2552;
	fma.rn.f32 	%f2633, %f2532, %f2541, %f2553;
	fma.rn.f32 	%f2634, %f2532, %f2542, %f2554;
	fma.rn.f32 	%f2635, %f2533, %f2539, %f2555;
	fma.rn.f32 	%f2636, %f2533, %f2540, %f2556;
	fma.rn.f32 	%f2637, %f2533, %f2541, %f2557;
	fma.rn.f32 	%f2638, %f2533, %f2542, %f2558;
	fma.rn.f32 	%f2639, %f2534, %f2539, %f2559;
	fma.rn.f32 	%f2640, %f2534, %f2540, %f2560;
	fma.rn.f32 	%f2641, %f2534, %f2541, %f2561;
	fma.rn.f32 	%f2642, %f2534, %f2542, %f2562;
	fma.rn.f32 	%f2643, %f2531, %f2543, %f2563;
	fma.rn.f32 	%f2644, %f2531, %f2544, %f2564;
	fma.rn.f32 	%f2645, %f2531, %f2545, %f2565;
	fma.rn.f32 	%f2646, %f2531, %f2546, %f2566;
	fma.rn.f32 	%f2647, %f2532, %f2543, %f2567;
	fma.rn.f32 	%f2648, %f2532, %f2544, %f2568;
	fma.rn.f32 	%f2649, %f2532, %f2545, %f2569;
	fma.rn.f32 	%f2650, %f2532, %f2546, %f2570;
	fma.rn.f32 	%f2651, %f2533, %f2543, %f2571;
	fma.rn.f32 	%f2652, %f2533, %f2544, %f2572;
	fma.rn.f32 	%f2653, %f2533, %f2545, %f2573;
	fma.rn.f32 	%f2654, %f2533, %f2546, %f2574;
	fma.rn.f32 	%f2655, %f2534, %f2543, %f2575;
	fma.rn.f32 	%f2656, %f2534, %f2544, %f2576;
	fma.rn.f32 	%f2657, %f2534, %f2545, %f2577;
	fma.rn.f32 	%f2658, %f2534, %f2546, %f2578;
	fma.rn.f32 	%f2659, %f2535, %f2539, %f2579;
	fma.rn.f32 	%f2660, %f2535, %f2540, %f2580;
	fma.rn.f32 	%f2661, %f2535, %f2541, %f2581;
	fma.rn.f32 	%f2662, %f2535, %f2542, %f2582;
	fma.rn.f32 	%f2663, %f2536, %f2539, %f2583;
	fma.rn.f32 	%f2664, %f2536, %f2540, %f2584;
	fma.rn.f32 	%f2665, %f2536, %f2541, %f2585;
	fma.rn.f32 	%f2666, %f2536, %f2542, %f2586;
	fma.rn.f32 	%f2667, %f2537, %f2539, %f2587;
	fma.rn.f32 	%f2668, %f2537, %f2540, %f2588;
	fma.rn.f32 	%f2669, %f2537, %f2541, %f2589;
	fma.rn.f32 	%f2670, %f2537, %f2542, %f2590;
	fma.rn.f32 	%f2671, %f2538, %f2539, %f2591;
	fma.rn.f32 	%f2672, %f2538, %f2540, %f2592;
	fma.rn.f32 	%f2673, %f2538, %f2541, %f2593;
	fma.rn.f32 	%f2674, %f2538, %f2542, %f2594;
	fma.rn.f32 	%f2675, %f2535, %f2543, %f2595;
	fma.rn.f32 	%f2676, %f2535, %f2544, %f2596;
	fma.rn.f32 	%f2677, %f2535, %f2545, %f2597;
	fma.rn.f32 	%f2678, %f2535, %f2546, %f2598;
	fma.rn.f32 	%f2679, %f2536, %f2543, %f2599;
	fma.rn.f32 	%f2680, %f2536, %f2544, %f2600;
	fma.rn.f32 	%f2681, %f2536, %f2545, %f2601;
	fma.rn.f32 	%f2682, %f2536, %f2546, %f2602;
	fma.rn.f32 	%f2683, %f2537, %f2543, %f2603;
	fma.rn.f32 	%f2684, %f2537, %f2544, %f2604;
	fma.rn.f32 	%f2685, %f2537, %f2545, %f2605;
	fma.rn.f32 	%f2686, %f2537, %f2546, %f2606;
	fma.rn.f32 	%f2687, %f2538, %f2543, %f2607;
	fma.rn.f32 	%f2688, %f2538, %f2544, %f2608;
	fma.rn.f32 	%f2689, %f2538, %f2545, %f2609;
	fma.rn.f32 	%f2690, %f2538, %f2546, %f2610;
	fma.rn.f32 	%f2691, %f2611, %f2619, %f2627;
	fma.rn.f32 	%f2692, %f2611, %f2620, %f2628;
	fma.rn.f32 	%f2693, %f2611, %f2621, %f2629;
	fma.rn.f32 	%f2694, %f2611, %f2622, %f2630;
	fma.rn.f32 	%f2695, %f2612, %f2619, %f2631;
	fma.rn.f32 	%f2696, %f2612, %f2620, %f2632;
	fma.rn.f32 	%f2697, %f2612, %f2621, %f2633;
	fma.rn.f32 	%f2698, %f2612, %f2622, %f2634;
	fma.rn.f32 	%f2699, %f2613, %f2619, %f2635;
	fma.rn.f32 	%f2700, %f2613, %f2620, %f2636;
	fma.rn.f32 	%f2701, %f2613, %f2621, %f2637;
	fma.rn.f32 	%f2702, %f2613, %f2622, %f2638;
	fma.rn.f32 	%f2703, %f2614, %f2619, %f2639;
	fma.rn.f32 	%f2704, %f2614, %f2620, %f2640;
	fma.rn.f32 	%f2705, %f2614, %f2621, %f2641;
	fma.rn.f32 	%f2706, %f2614, %f2622, %f2642;
	fma.rn.f32 	%f2707, %f2611, %f2623, %f2643;
	fma.rn.f32 	%f2708, %f2611, %f2624, %f2644;
	fma.rn.f32 	%f2709, %f2611, %f2625, %f2645;
	fma.rn.f32 	%f2710, %f2611, %f2626, %f2646;
	fma.rn.f32 	%f2711, %f2612, %f2623, %f2647;
	fma.rn.f32 	%f2712, %f2612, %f2624, %f2648;
	fma.rn.f32 	%f2713, %f2612, %f2625, %f2649;
	fma.rn.f32 	%f2714, %f2612, %f2626, %f2650;
	fma.rn.f32 	%f2715, %f2613, %f2623, %f2651;
	fma.rn.f32 	%f2716, %f2613, %f2624, %f2652;
	fma.rn.f32 	%f2717, %f2613, %f2625, %f2653;
	fma.rn.f32 	%f2718, %f2613, %f2626, %f2654;
	fma.rn.f32 	%f2719, %f2614, %f2623, %f2655;
	fma.rn.f32 	%f2720, %f2614, %f2624, %f2656;
	fma.rn.f32 	%f2721, %f2614, %f2625, %f2657;
	fma.rn.f32 	%f2722, %f2614, %f2626, %f2658;
	fma.rn.f32 	%f2723, %f2615, %f2619, %f2659;
	fma.rn.f32 	%f2724, %f2615, %f2620, %f2660;
	fma.rn.f32 	%f2725, %f2615, %f2621, %f2661;
	fma.rn.f32 	%f2726, %f2615, %f2622, %f2662;
	fma.rn.f32 	%f2727, %f2616, %f2619, %f2663;
	fma.rn.f32 	%f2728, %f2616, %f2620, %f2664;
	fma.rn.f32 	%f2729, %f2616, %f2621, %f2665;
	fma.rn.f32 	%f2730, %f2616, %f2622, %f2666;
	fma.rn.f32 	%f2731, %f2617, %f2619, %f2667;
	fma.rn.f32 	%f2732, %f2617, %f2620, %f2668;
	fma.rn.f32 	%f2733, %f2617, %f2621, %f2669;
	fma.rn.f32 	%f2734, %f2617, %f2622, %f2670;
	fma.rn.f32 	%f2735, %f2618, %f2619, %f2671;
	fma.rn.f32 	%f2736, %f2618, %f2620, %f2672;
	fma.rn.f32 	%f2737, %f2618, %f2621, %f2673;
	fma.rn.f32 	%f2738, %f2618, %f2622, %f2674;
	fma.rn.f32 	%f2739, %f2615, %f2623, %f2675;
	fma.rn.f32 	%f2740, %f2615, %f2624, %f2676;
	fma.rn.f32 	%f2741, %f2615, %f2625, %f2677;
	fma.rn.f32 	%f2742, %f2615, %f2626, %f2678;
	fma.rn.f32 	%f2743, %f2616, %f2623, %f2679;
	fma.rn.f32 	%f2744, %f2616, %f2624, %f2680;
	fma.rn.f32 	%f2745, %f2616, %f2625, %f2681;
	fma.rn.f32 	%f2746, %f2616, %f2626, %f2682;
	fma.rn.f32 	%f2747, %f2617, %f2623, %f2683;
	fma.rn.f32 	%f2748, %f2617, %f2624, %f2684;
	fma.rn.f32 	%f2749, %f2617, %f2625, %f2685;
	fma.rn.f32 	%f2750, %f2617, %f2626, %f2686;
	fma.rn.f32 	%f2751, %f2618, %f2623, %f2687;
	fma.rn.f32 	%f2752, %f2618, %f2624, %f2688;
	fma.rn.f32 	%f2753, %f2618, %f2625, %f2689;
	fma.rn.f32 	%f2754, %f2618, %f2626, %f2690;
	mad.lo.s32 	%r94, %r30, %r2, %r3;
	cvt.u64.u32 	%rd28, %r94;
	add.s64 	%rd29, %rd26, %rd28;
	mad.lo.s32 	%r95, %r11, %r30, %r13;
	cvt.u64.u32 	%rd30, %r95;
	add.s64 	%rd31, %rd29, %rd30;
	shl.b64 	%rd32, %rd31, 2;
	add.s64 	%rd33, %rd27, %rd32;
	st.global.v4.f32 	[%rd33], {%f2691, %f2692, %f2693, %f2694};
	add.s32 	%r96, %r95, %r30;
	cvt.u64.u32 	%rd34, %r96;
	add.s64 	%rd35, %rd29, %rd34;
	shl.b64 	%rd36, %rd35, 2;
	add.s64 	%rd37, %rd27, %rd36;
	st.global.v4.f32 	[%rd37], {%f2695, %f2696, %f2697, %f2698};
	add.s32 	%r97, %r96, %r30;
	cvt.u64.u32 	%rd38, %r97;
	add.s64 	%rd39, %rd29, %rd38;
	shl.b64 	%rd40, %rd39, 2;
	add.s64 	%rd41, %rd27, %rd40;
	st.global.v4.f32 	[%rd41], {%f2699, %f2700, %f2701, %f2702};
	add.s32 	%r98, %r97, %r30;
	cvt.u64.u32 	%rd42, %r98;
	add.s64 	%rd43, %rd29, %rd42;
	shl.b64 	%rd44, %rd43, 2;
	add.s64 	%rd45, %rd27, %rd44;
	st.global.v4.f32 	[%rd45], {%f2703, %f2704, %f2705, %f2706};
	add.s32 	%r99, %r95, 32;
	cvt.u64.u32 	%rd46, %r99;
	add.s64 	%rd47, %rd29, %rd46;
	shl.b64 	%rd48, %rd47, 2;
	add.s64 	%rd49, %rd27, %rd48;
	st.global.v4.f32 	[%rd49], {%f2707, %f2708, %f2709, %f2710};
	add.s32 	%r100, %r96, 32;
	cvt.u64.u32 	%rd50, %r100;
	add.s64 	%rd51, %rd29, %rd50;
	shl.b64 	%rd52, %rd51, 2;
	add.s64 	%rd53, %rd27, %rd52;
	st.global.v4.f32 	[%rd53], {%f2711, %f2712, %f2713, %f2714};
	add.s32 	%r101, %r97, 32;
	cvt.u64.u32 	%rd54, %r101;
	add.s64 	%rd55, %rd29, %rd54;
	shl.b64 	%rd56, %rd55, 2;
	add.s64 	%rd57, %rd27, %rd56;
	st.global.v4.f32 	[%rd57], {%f2715, %f2716, %f2717, %f2718};
	add.s32 	%r102, %r98, 32;
	cvt.u64.u32 	%rd58, %r102;
	add.s64 	%rd59, %rd29, %rd58;
	shl.b64 	%rd60, %rd59, 2;
	add.s64 	%rd61, %rd27, %rd60;
	st.global.v4.f32 	[%rd61], {%f2719, %f2720, %f2721, %f2722};
	mad.lo.s32 	%r103, %r30, 13, %r98;
	cvt.u64.u32 	%rd62, %r103;
	add.s64 	%rd63, %rd29, %rd62;
	shl.b64 	%rd64, %rd63, 2;
	add.s64 	%rd65, %rd27, %rd64;
	st.global.v4.f32 	[%rd65], {%f2723, %f2724, %f2725, %f2726};
	add.s32 	%r104, %r103, %r30;
	cvt.u64.u32 	%rd66, %r104;
	add.s64 	%rd67, %rd29, %rd66;
	shl.b64 	%rd68, %rd67, 2;
	add.s64 	%rd69, %rd27, %rd68;
	st.global.v4.f32 	[%rd69], {%f2727, %f2728, %f2729, %f2730};
	add.s32 	%r105, %r104, %r30;
	cvt.u64.u32 	%rd70, %r105;
	add.s64 	%rd71, %rd29, %rd70;
	shl.b64 	%rd72, %rd71, 2;
	add.s64 	%rd73, %rd27, %rd72;
	st.global.v4.f32 	[%rd73], {%f2731, %f2732, %f2733, %f2734};
	add.s32 	%r106, %r105, %r30;
	cvt.u64.u32 	%rd74, %r106;
	add.s64 	%rd75, %rd29, %rd74;
	shl.b64 	%rd76, %rd75, 2;
	add.s64 	%rd77, %rd27, %rd76;
	st.global.v4.f32 	[%rd77], {%f2735, %f2736, %f2737, %f2738};
	add.s32 	%r107, %r103, 32;
	cvt.u64.u32 	%rd78, %r107;
	add.s64 	%rd79, %rd29, %rd78;
	shl.b64 	%rd80, %rd79, 2;
	add.s64 	%rd81, %rd27, %rd80;
	st.global.v4.f32 	[%rd81], {%f2739, %f2740, %f2741, %f2742};
	add.s32 	%r108, %r104, 32;
	cvt.u64.u32 	%rd82, %r108;
	add.s64 	%rd83, %rd29, %rd82;
	shl.b64 	%rd84, %rd83, 2;
	add.s64 	%rd85, %rd27, %rd84;
	st.global.v4.f32 	[%rd85], {%f2743, %f2744, %f2745, %f2746};
	add.s32 	%r109, %r105, 32;
	cvt.u64.u32 	%rd86, %r109;
	add.s64 	%rd87, %rd29, %rd86;
	shl.b64 	%rd88, %rd87, 2;
	add.s64 	%rd89, %rd27, %rd88;
	st.global.v4.f32 	[%rd89], {%f2747, %f2748, %f2749, %f2750};
	add.s32 	%r110, %r106, 32;
	cvt.u64.u32 	%rd90, %r110;
	add.s64 	%rd91, %rd29, %rd90;
	shl.b64 	%rd92, %rd91, 2;
	add.s64 	%rd93, %rd27, %rd92;
	st.global.v4.f32 	[%rd93], {%f2751, %f2752, %f2753, %f2754};
	ret;

}


// ===== COMPILED SASS (sm_100) =====

	.target	sm_100

	.elftype	@"ET_EXEC"


//--------------------- .note.nv.tkinfo           --------------------------
	.section	.note.nv.tkinfo,"",@"SHT_NOTE"
	.sectionflags	@"SHF_NOTE_NV_TKINFO"
	.tkinfo
        /*0018*/ 	.word	0x00000002
        /*0030*/ 	.string	""
        /*0030*/ 	.string	"ptxas"
        /*0030*/ 	.string	"Cuda compilation tools, release 13.0, V13.0.88"
        /*0030*/ 	.string	"Build cuda_13.0.r13.0/compiler.36424714_0"
        /*0030*/ 	.string	"-arch sm_100 -m 64 "



//--------------------- .note.nv.cuinfo           --------------------------
	.section	.note.nv.cuinfo,"",@"SHT_NOTE"
	.sectionflags	@"SHF_NOTE_NV_CUINFO"
        /*0018*/ 	.short	0x0002
        /*001a*/ 	.short	0x0064
        /*001c*/ 	.short	0x0082
	.zero		2


//--------------------- .nv.info                  --------------------------
	.section	.nv.info,"",@"SHT_CUDA_INFO"
	.align	4


	//----- nvinfo : EIATTR_REGCOUNT
	.align		4
        /*0000*/ 	.byte	0x04, 0x2f
        /*0002*/ 	.short	(.L_1 - .L_0)
	.align		4
.L_0:
        /*0004*/ 	.word	index@(_Z36sgemm_smem_warp_tiling_vec4_pipelineILi128ELi128ELi4ELi4ELi32ELi64ELi16ELi2ELi2EEviiifPKfS1_fPf)
        /*0008*/ 	.word	0x00000080


	//----- nvinfo : EIATTR_FRAME_SIZE
	.align		4
.L_1:
        /*000c*/ 	.byte	0x04, 0x11
        /*000e*/ 	.short	(.L_3 - .L_2)
	.align		4
.L_2:
        /*0010*/ 	.word	index@(_Z36sgemm_smem_warp_tiling_vec4_pipelineILi128ELi128ELi4ELi4ELi32ELi64ELi16ELi2ELi2EEviiifPKfS1_fPf)
        /*0014*/ 	.word	0x00000000


	//----- nvinfo : EIATTR_MIN_STACK_SIZE
	.align		4
.L_3:
        /*0018*/ 	.byte	0x04, 0x12
        /*001a*/ 	.short	(.L_5 - .L_4)
	.align		4
.L_4:
        /*001c*/ 	.word	index@(_Z36sgemm_smem_warp_tiling_vec4_pipelineILi128ELi128ELi4ELi4ELi32ELi64ELi16ELi2ELi2EEviiifPKfS1_fPf)
        /*0020*/ 	.word	0x00000000
.L_5:


//--------------------- .nv.compat                --------------------------
	.section	.nv.compat,"",@"SHT_CUDA_COMPAT_INFO"
	.align	4
        /*0000*/ 	.byte	0x02, 0x09, 0x00, 0x00, 0x02, 0x02, 0x01, 0x00, 0x02, 0x05, 0x05, 0x00, 0x03, 0x07, 0x01, 0x01
        /*0010*/ 	.byte	0x02, 0x03, 0x00, 0x00, 0x02, 0x06, 0x01, 0x00, 0x04, 0x0b, 0x08, 0x00, 0x09, 0x00, 0x00, 0x00
        /*0020*/ 	.byte	0x00, 0x00, 0x00, 0x00


//--------------------- .nv.info._Z36sgemm_smem_warp_tiling_vec4_pipelineILi128ELi128ELi4ELi4ELi32ELi64ELi16ELi2ELi2EEviiifPKfS1_fPf --------------------------
	.section	.nv.info._Z36sgemm_smem_warp_tiling_vec4_pipelineILi128ELi128ELi4ELi4ELi32ELi64ELi16ELi2ELi2EEviiifPKfS1_fPf,"",@"SHT_CUDA_INFO"
	.sectionflags	@""
	.align	4


	//----- nvinfo : EIATTR_CUDA_API_VERSION
	.align		4
        /*0000*/ 	.byte	0x04, 0x37
        /*0002*/ 	.short	(.L_7 - .L_6)
.L_6:
        /*0004*/ 	.word	0x00000082


	//----- nvinfo : EIATTR_KPARAM_INFO
	.align		4
.L_7:
        /*0008*/ 	.byte	0x04, 0x17
        /*000a*/ 	.short	(.L_9 - .L_8)
.L_8:
        /*000c*/ 	.word	0x00000000
        /*0010*/ 	.short	0x0007
        /*0012*/ 	.short	0x0028
        /*0014*/ 	.byte	0x00, 0xf5, 0x21, 0x00


	//----- nvinfo : EIATTR_KPARAM_INFO
	.align		4
.L_9:
        /*0018*/ 	.byte	0x04, 0x17
        /*001a*/ 	.short	(.L_11 - .L_10)
.L_10:
        /*001c*/ 	.word	0x00000000
        /*0020*/ 	.short	0x0006
        /*0022*/ 	.short	0x0020
        /*0024*/ 	.byte	0x00, 0xf0, 0x11, 0x00


	//----- nvinfo : EIATTR_KPARAM_INFO
	.align		4
.L_11:
        /*0028*/ 	.byte	0x04, 0x17
        /*002a*/ 	.short	(.L_13 - .L_12)
.L_12:
        /*002c*/ 	.word	0x00000000
        /*0030*/ 	.short	0x0005
        /*0032*/ 	.short	0x0018
        /*0034*/ 	.byte	0x00, 0xf5, 0x21, 0x00


	//----- nvinfo : EIATTR_KPARAM_INFO
	.align		4
.L_13:
        /*0038*/ 	.byte	0x04, 0x17
        /*003a*/ 	.short	(.L_15 - .L_14)
.L_14:
        /*003c*/ 	.word	0x00000000
        /*0040*/ 	.short	0x0004
        /*0042*/ 	.short	0x0010
        /*0044*/ 	.byte	0x00, 0xf5, 0x21, 0x00


	//----- nvinfo : EIATTR_KPARAM_INFO
	.align		4
.L_15:
        /*0048*/ 	.byte	0x04, 0x17
        /*004a*/ 	.short	(.L_17 - .L_16)
.L_16:
        /*004c*/ 	.word	0x00000000
        /*0050*/ 	.short	0x0003
        /*0052*/ 	.short	0x000c
        /*0054*/ 	.byte	0x00, 0xf0, 0x11, 0x00


	//----- nvinfo : EIATTR_KPARAM_INFO
	.align		4
.L_17:
        /*0058*/ 	.byte	0x04, 0x17
        /*005a*/ 	.short	(.L_19 - .L_18)
.L_18:
        /*005c*/ 	.word	0x00000000
        /*0060*/ 	.short	0x0002
        /*0062*/ 	.short	0x0008
        /*0064*/ 	.byte	0x00, 0xf0, 0x11, 0x00


	//----- nvinfo : EIATTR_KPARAM_INFO
	.align		4
.L_19:
        /*0068*/ 	.byte	0x04, 0x17
        /*006a*/ 	.short	(.L_21 - .L_20)
.L_20:
        /*006c*/ 	.word	0x00000000
        /*0070*/ 	.short	0x0001
        /*0072*/ 	.short	0x0004
        /*0074*/ 	.byte	0x00, 0xf0, 0x11, 0x00


	//----- nvinfo : EIATTR_KPARAM_INFO
	.align		4
.L_21:
        /*0078*/ 	.byte	0x04, 0x17
        /*007a*/ 	.short	(.L_23 - .L_22)
.L_22:
        /*007c*/ 	.word	0x00000000
        /*0080*/ 	.short	0x0000
        /*0082*/ 	.short	0x0000
        /*0084*/ 	.byte	0x00, 0xf0, 0x11, 0x00


	//----- nvinfo : EIATTR_SPARSE_MMA_MASK
	.align		4
.L_23:
        /*0088*/ 	.byte	0x03, 0x50
        /*008a*/ 	.short	0x0000


	//----- nvinfo : EIATTR_MAXREG_COUNT
	.align		4
        /*008c*/ 	.byte	0x03, 0x1b
        /*008e*/ 	.short	0x00ff


	//----- nvinfo : EIATTR_NUM_BARRIERS
	.align		4
        /*0090*/ 	.byte	0x02, 0x4c
        /*0092*/ 	.byte	0x01
	.zero		1


	//----- nvinfo : EIATTR_MERCURY_ISA_VERSION
	.align		4
        /*0094*/ 	.byte	0x03, 0x5f
        /*0096*/ 	.short	0x0101


	//----- nvinfo : EIATTR_VRC_CTA_INIT_COUNT
	.align		4
        /*0098*/ 	.byte	0x02, 0x4a
	.zero		1
	.zero		1


	//----- nvinfo : EIATTR_EXIT_INSTR_OFFSETS
	.align		4
        /*009c*/ 	.byte	0x04, 0x1c
        /*009e*/ 	.short	(.L_25 - .L_24)


	//   ....[0]....
.L_24:
        /*00a0*/ 	.word	0x000098d0


	//----- nvinfo : EIATTR_CBANK_PARAM_SIZE
	.align		4
.L_25:
        /*00a4*/ 	.byte	0x03, 0x19
        /*00a6*/ 	.short	0x0030


	//----- nvinfo : EIATTR_PARAM_CBANK
	.align		4
        /*00a8*/ 	.byte	0x04, 0x0a
        /*00aa*/ 	.short	(.L_27 - .L_26)
	.align		4
.L_26:
        /*00ac*/ 	.word	index@(.nv.constant0._Z36sgemm_smem_warp_tiling_vec4_pipelineILi128ELi128ELi4ELi4ELi32ELi64ELi16ELi2ELi2EEviiifPKfS1_fPf)
        /*00b0*/ 	.short	0x0380
        /*00b2*/ 	.short	0x0030


	//----- nvinfo : EIATTR_SW_WAR
	.align		4
.L_27:
        /*00b4*/ 	.byte	0x04, 0x36
        /*00b6*/ 	.short	(.L_29 - .L_28)
.L_28:
        /*00b8*/ 	.word	0x00000008
.L_29:


//--------------------- .nv.callgraph             --------------------------
	.section	.nv.callgraph,"",@"SHT_CUDA_CALLGRAPH"
	.align	4
	.sectionentsize	8
	.align		4
        /*0000*/ 	.word	0x00000000
	.align		4
        /*0004*/ 	.word	0xffffffff
	.align		4
        /*0008*/ 	.word	0x00000000
	.align		4
        /*000c*/ 	.word	0xfffffffe
	.align		4
        /*0010*/ 	.word	0x00000000
	.align		4
        /*0014*/ 	.word	0xfffffffd
	.align		4
        /*0018*/ 	.word	0x00000000
	.align		4
        /*001c*/ 	.word	0xfffffffc


//--------------------- .text._Z36sgemm_smem_warp_tiling_vec4_pipelineILi128ELi128ELi4ELi4ELi32ELi64ELi16ELi2ELi2EEviiifPKfS1_fPf --------------------------
	.section	.text._Z36sgemm_smem_warp_tiling_vec4_pipelineILi128ELi128ELi4ELi4ELi32ELi64ELi16ELi2ELi2EEviiifPKfS1_fPf,"ax",@progbits
	.align	128
        .global         _Z36sgemm_smem_warp_tiling_vec4_pipelineILi128ELi128ELi4ELi4ELi32ELi64ELi16ELi2ELi2EEviiifPKfS1_fPf
        .type           _Z36sgemm_smem_warp_tiling_vec4_pipelineILi128ELi128ELi4ELi4ELi32ELi64ELi16ELi2ELi2EEviiifPKfS1_fPf,@function
        .size           _Z36sgemm_smem_warp_tiling_vec4_pipelineILi128ELi128ELi4ELi4ELi32ELi64ELi16ELi2ELi2EEviiifPKfS1_fPf,(.L_x_3 - _Z36sgemm_smem_warp_tiling_vec4_pipelineILi128ELi128ELi4ELi4ELi32ELi64ELi16ELi2ELi2EEviiifPKfS1_fPf)
        .other          _Z36sgemm_smem_warp_tiling_vec4_pipelineILi128ELi128ELi4ELi4ELi32ELi64ELi16ELi2ELi2EEviiifPKfS1_fPf,@"STO_CUDA_ENTRY STV_DEFAULT"
_Z36sgemm_smem_warp_tiling_vec4_pipelineILi128ELi128ELi4ELi4ELi32ELi64ELi16ELi2ELi2EEviiifPKfS1_fPf:
.text._Z36sgemm_smem_warp_tiling_vec4_pipelineILi128ELi128ELi4ELi4ELi32ELi64ELi16ELi2ELi2EEviiifPKfS1_fPf:
[----:B------:R-:W-:Y:S01]  /*0000*/  LDC R1, c[0x0][0x37c] ;  /* 0x0000df00ff017b82 */ /* 0x000fe20000000800 */
[----:B------:R-:W0:Y:S07]  /*0010*/  S2R R27, SR_TID.X ;  /* 0x00000000001b7919 */ /* 0x000e2e0000002100 */
[----:B------:R-:W1:Y:S01]  /*0020*/  S2UR UR13, SR_CTAID.Y ;  /* 0x00000000000d79c3 */ /* 0x000e620000002600 */
[----:B------:R-:W1:Y:S01]  /*0030*/  LDCU UR10, c[0x0][0x388] ;  /* 0x00007100ff0a77ac */ /* 0x000e620008000800 */
[----:B------:R-:W-:Y:S01]  /*0040*/  HFMA2 R7, -RZ, RZ, 0, 2.384185791015625e-07 ;  /* 0x00000004ff077431 */ /* 0x000fe200000001ff */
[----:B------:R-:W-:Y:S01]  /*0050*/  MOV R4, 0x4 ;  /* 0x0000000400047802 */ /* 0x000fe20000000f00 */
[----:B------:R-:W2:Y:S01]  /*0060*/  LDCU.128 UR4, c[0x0][0x390] ;  /* 0x00007200ff0477ac */ /* 0x000ea20008000c00 */
[----:B------:R-:W-:-:S03]  /*0070*/  MOV R9, 0x4 ;  /* 0x0000000400097802 */ /* 0x000fc60000000f00 */
[----:B------:R-:W3:Y:S01]  /*0080*/  S2UR UR14, SR_CTAID.X ;  /* 0x00000000000e79c3 */ /* 0x000ee20000002500 */
[----:B------:R-:W4:Y:S01]  /*0090*/  LDCU UR17, c[0x0][0x384] ;  /* 0x00007080ff1177ac */ /* 0x000f220008000800 */
[----:B------:R-:W5:Y:S01]  /*00a0*/  LDCU.64 UR18, c[0x0][0x358] ;  /* 0x00006b00ff1277ac */ /* 0x000f620008000a00 */
[----:B-1----:R-:W-:-:S04]  /*00b0*/  UIMAD UR8, UR13, UR10, URZ ;  /* 0x0000000a0d0872a4 */ /* 0x002fc8000f8e02ff */
[----:B------:R-:W-:Y:S01]  /*00c0*/  USHF.L.U32 UR8, UR8, 0x7, URZ ;  /* 0x0000000708087899 */ /* 0x000fe200080006ff */
[C---:B0-----:R-:W-:Y:S01]  /*00d0*/  SHF.L.U32 R26, R27.reuse, 0x9, RZ ;  /* 0x000000091b1a7819 */ /* 0x041fe200000006ff */
[----:B---3--:R-:W-:Y:S01]  /*00e0*/  USHF.L.U32 UR9, UR14, 0x7, URZ ;  /* 0x000000070e097899 */ /* 0x008fe200080006ff */
[----:B------:R-:W-:Y:S01]  /*00f0*/  SHF.R.U32.HI R3, RZ, 0x2, R27 ;  /* 0x00000002ff037819 */ /* 0x000fe2000001161b */
[----:B--2---:R-:W-:Y:S01]  /*0100*/  UIMAD.WIDE.U32 UR4, UR8, 0x4, UR4 ;  /* 0x00000004080478a5 */ /* 0x004fe2000f8e0004 */
[----:B------:R-:W-:Y:S01]  /*0110*/  SHF.L.U32 R10, R27, 0x2, RZ ;  /* 0x000000021b0a7819 */ /* 0x000fe200000006ff */
[----:B------:R-:W-:Y:S01]  /*0120*/  UIMAD.WIDE.U32 UR6, UR9, 0x4, UR6 ;  /* 0x00000004090678a5 */ /* 0x000fe2000f8e0006 */
[C---:B------:R-:W-:Y:S02]  /*0130*/  LOP3.LUT R26, R3.reuse, 0x600, R26, 0xf8, !PT ;  /* 0x00000600031a7812 */ /* 0x040fe400078ef81a */
[----:B------:R-:W-:Y:S02]  /*0140*/  LOP3.LUT R56, R3, 0x7f, RZ, 0xc0, !PT ;  /* 0x0000007f03387812 */ /* 0x000fe400078ec0ff */
[----:B------:R-:W-:-:S02]  /*0150*/  SHF.R.U32.HI R3, RZ, 0x7, R26 ;  /* 0x00000007ff037819 */ /* 0x000fc4000001161a */
[----:B------:R-:W-:Y:S02]  /*0160*/  IADD3 R0, PT, PT, R26, 0x40, RZ ;  /* 0x000000401a007810 */ /* 0x000fe40007ffe0ff */
[----:B------:R-:W-:Y:S01]  /*0170*/  IADD3 R30, PT, PT, R10, 0x400, RZ ;  /* 0x000004000a1e7810 */ /* 0x000fe20007ffe0ff */
[----:B------:R-:W-:Y:S01]  /*0180*/  IMAD R56, R56, UR10, R3 ;  /* 0x0000000a38387c24 */ /* 0x000fe2000f8e0203 */
[----:B------:R-:W-:Y:S01]  /*0190*/  LOP3.LUT R57, R0, 0x7f, RZ, 0xc0, !PT ;  /* 0x0000007f00397812 */ /* 0x000fe200078ec0ff */
[----:B------:R-:W-:Y:S01]  /*01a0*/  HFMA2 R3, -RZ, RZ, 0, 2.384185791015625e-07 ;  /* 0x00000004ff037431 */ /* 0x000fe200000001ff */
[----:B------:R-:W-:Y:S02]  /*01b0*/  SHF.R.U32.HI R0, RZ, 0x7, R0 ;  /* 0x00000007ff007819 */ /* 0x000fe40000011600 */
[----:B------:R-:W-:Y:S02]  /*01c0*/  SHF.R.U32.HI R28, RZ, 0x5, R27 ;  /* 0x00000005ff1c7819 */ /* 0x000fe4000001161b */
[----:B------:R-:W-:Y:S01]  /*01d0*/  LOP3.LUT R53, R10, 0x7c, RZ, 0xc0, !PT ;  /* 0x0000007c0a357812 */ /* 0x000fe200078ec0ff */
[----:B------:R-:W-:Y:S01]  /*01e0*/  IMAD R57, R57, UR10, R0 ;  /* 0x0000000a39397c24 */ /* 0x000fe2000f8e0200 */
[----:B------:R-:W-:-:S03]  /*01f0*/  SHF.R.U32.HI R30, RZ, 0x7, R30 ;  /* 0x00000007ff1e7819 */ /* 0x000fc6000001161e */
[--C-:B----4-:R-:W-:Y:S02]  /*0200*/  IMAD R6, R28, UR17, R53.reuse ;  /* 0x000000111c067c24 */ /* 0x110fe4000f8e0235 */
[----:B------:R-:W-:Y:S02]  /*0210*/  IMAD R8, R30, UR17, R53 ;  /* 0x000000111e087c24 */ /* 0x000fe4000f8e0235 */
[----:B------:R-:W-:-:S04]  /*0220*/  IMAD.WIDE.U32 R2, R56, R3, UR4 ;  /* 0x0000000438027e25 */ /* 0x000fc8000f8e0003 */
[----:B------:R-:W-:Y:S01]  /*0230*/  IMAD.WIDE.U32 R4, R57, R4, UR4 ;  /* 0x0000000439047e25 */ /* 0x000fe2000f8e0004 */
[----:B-----5:R0:W2:Y:S03]  /*0240*/  LDG.E.128 R12, desc[UR18][R2.64] ;  /* 0x00000012020c7981 */ /* 0x0200a6000c1e1d00 */
[----:B------:R-:W-:Y:S01]  /*0250*/  IMAD.WIDE.U32 R6, R6, R7, UR6 ;  /* 0x0000000606067e25 */ /* 0x000fe2000f8e0007 */
[----:B------:R-:W3:Y:S03]  /*0260*/  LDG.E.128 R16, desc[UR18][R4.64] ;  /* 0x0000001204107981 */ /* 0x000ee6000c1e1d00 */
[----:B------:R-:W-:Y:S01]  /*0270*/  IMAD.WIDE.U32 R8, R8, R9, UR6 ;  /* 0x0000000608087e25 */ /* 0x000fe2000f8e0009 */
[----:B------:R-:W4:Y:S04]  /*0280*/  LDG.E.128 R32, desc[UR18][R6.64] ;  /* 0x0000001206207981 */ /* 0x000f28000c1e1d00 */
[----:B------:R-:W5:Y:S01]  /*0290*/  LDG.E.128 R44, desc[UR18][R8.64] ;  /* 0x00000012082c7981 */ /* 0x000f62000c1e1d00 */
[----:B------:R-:W1:Y:S01]  /*02a0*/  S2UR UR9, SR_CgaCtaId ;  /* 0x00000000000979c3 */ /* 0x000e620000008800 */
[----:B------:R-:W-:Y:S01]  /*02b0*/  UMOV UR8, 0x400 ;  /* 0x0000040000087882 */ /* 0x000fe20000000000 */
[----:B------:R-:W-:Y:S01]  /*02c0*/  SHF.R.U32.HI R24, RZ, 0x1, R27 ;  /* 0x00000001ff187819 */ /* 0x000fe2000001161b */
[----:B------:R-:W-:Y:S01]  /*02d0*/  HFMA2 R105, -RZ, RZ, 0, 0 ;  /* 0x00000000ff697431 */ /* 0x000fe200000001ff */
[----:B------:R-:W-:Y:S01]  /*02e0*/  SHF.L.U32 R23, R27, 0x1, RZ ;  /* 0x000000011b177819 */ /* 0x000fe200000006ff */
[----:B------:R-:W-:Y:S01]  /*02f0*/  HFMA2 R0, -RZ, RZ, 0, 0 ;  /* 0x00000000ff007431 */ /* 0x000fe200000001ff */
[----:B------:R-:W-:Y:S01]  /*0300*/  LOP3.LUT R21, R24, 0xc, RZ, 0xc0, !PT ;  /* 0x0000000c18157812 */ /* 0x000fe200078ec0ff */
[----:B------:R-:W-:Y:S01]  /*0310*/  HFMA2 R116, -RZ, RZ, 0, 0 ;  /* 0x00000000ff747431 */ /* 0x000fe200000001ff */
[----:B------:R-:W-:Y:S01]  /*0320*/  LOP3.LUT R23, R23, 0x40, RZ, 0xc0, !PT ;  /* 0x0000004017177812 */ /* 0x000fe200078ec0ff */
[----:B------:R-:W-:Y:S01]  /*0330*/  HFMA2 R69, -RZ, RZ, 0, 0 ;  /* 0x00000000ff457431 */ /* 0x000fe200000001ff */
[----:B------:R-:W-:-:S02]  /*0340*/  LOP3.LUT R104, R21, 0x1e0, R24, 0xf8, !PT ;  /* 0x000001e015687812 */ /* 0x000fc400078ef818 */
[----:B------:R-:W-:Y:S02]  /*0350*/  CS2R R38, SRZ ;  /* 0x0000000000267805 */ /* 0x000fe4000001ff00 */
[----:B------:R-:W-:Y:S02]  /*0360*/  LOP3.LUT R110, R23, 0x1c, R10, 0xf8, !PT ;  /* 0x0000001c176e7812 */ /* 0x000fe400078ef80a */
[----:B------:R-:W-:Y:S02]  /*0370*/  CS2R R108, SRZ ;  /* 0x00000000006c7805 */ /* 0x000fe4000001ff00 */
[----:B------:R-:W-:Y:S02]  /*0380*/  LOP3.LUT R25, R10, 0x1c, RZ, 0xc0, !PT ;  /* 0x0000001c0a197812 */ /* 0x000fe400078ec0ff */
[----:B------:R-:W-:Y:S02]  /*0390*/  CS2R R36, SRZ ;  /* 0x0000000000247805 */ /* 0x000fe4000001ff00 */
[----:B------:R-:W-:-:S02]  /*03a0*/  MOV R22, RZ ;  /* 0x000000ff00167202 */ /* 0x000fc40000000f00 */
[----:B------:R-:W-:Y:S02]  /*03b0*/  CS2R R58, SRZ ;  /* 0x00000000003a7805 */ /* 0x000fe4000001ff00 */
[----:B------:R-:W-:Y:S02]  /*03c0*/  CS2R R70, SRZ ;  /* 0x0000000000467805 */ /* 0x000fe4000001ff00 */
[----:B------:R-:W-:Y:S02]  /*03d0*/  CS2R R40, SRZ ;  /* 0x0000000000287805 */ /* 0x000fe4000001ff00 */
[----:B------:R-:W-:Y:S02]  /*03e0*/  CS2R R42, SRZ ;  /* 0x00000000002a7805 */ /* 0x000fe4000001ff00 */
[----:B------:R-:W-:Y:S02]  /*03f0*/  CS2R R54, SRZ ;  /* 0x0000000000367805 */ /* 0x000fe4000001ff00 */
[----:B------:R-:W-:-:S02]  /*0400*/  CS2R R118, SRZ ;  /* 0x0000000000767805 */ /* 0x000fc4000001ff00 */
[----:B------:R-:W-:Y:S01]  /*0410*/  MOV R111, RZ ;  /* 0x000000ff006f7202 */ /* 0x000fe20000000f00 */
[----:B-1----:R-:W-:Y:S01]  /*0420*/  ULEA UR15, UR9, UR8, 0x18 ;  /* 0x00000008090f7291 */ /* 0x002fe2000f8ec0ff */
[----:B------:R-:W-:Y:S01]  /*0430*/  CS2R R112, SRZ ;  /* 0x0000000000707805 */ /* 0x000fe2000001ff00 */
[----:B------:R-:W-:Y:S01]  /*0440*/  UIADD3 UR8, UPT, UPT, UR8, 0x4000, URZ ;  /* 0x0000400008087890 */ /* 0x000fe2000fffe0ff */
[----:B------:R-:W-:Y:S02]  /*0450*/  CS2R R60, SRZ ;  /* 0x00000000003c7805 */ /* 0x000fe4000001ff00 */
[----:B------:R-:W-:Y:S02]  /*0460*/  CS2R R72, SRZ ;  /* 0x0000000000487805 */ /* 0x000fe4000001ff00 */
[----:B------:R-:W-:Y:S01]  /*0470*/  CS2R R114, SRZ ;  /* 0x0000000000727805 */ /* 0x000fe2000001ff00 */
[----:B------:R-:W-:Y:S01]  /*0480*/  ULEA UR9, UR9, UR8, 0x18 ;  /* 0x0000000809097291 */ /* 0x000fe2000f8ec0ff */
[----:B0-----:R-:W-:Y:S01]  /*0490*/  LEA R2, R26, UR15, 0x2 ;  /* 0x0000000f1a027c11 */ /* 0x001fe2000f8e10ff */
[----:B------:R-:W-:Y:S01]  /*04a0*/  USHF.R.S32.HI UR8, URZ, 0x1f, UR10 ;  /* 0x0000001fff087899 */ /* 0x000fe2000801140a */
[----:B------:R-:W-:-:S02]  /*04b0*/  LEA R104, R104, UR15, 0x2 ;  /* 0x0000000f68687c11 */ /* 0x000fc4000f8e10ff */
[----:B------:R-:W-:Y:S02]  /*04c0*/  CS2R R80, SRZ ;  /* 0x0000000000507805 */ /* 0x000fe4000001ff00 */
[----:B------:R-:W-:Y:S01]  /*04d0*/  MOV R20, RZ ;  /* 0x000000ff00147202 */ /* 0x000fe20000000f00 */
[----:B------:R-:W-:Y:S01]  /*04e0*/  ULEA.HI UR8, UR8, UR10, URZ, 0x4 ;  /* 0x0000000a08087291 */ /* 0x000fe2000f8f20ff */
[----:B------:R-:W-:Y:S02]  /*04f0*/  LEA R3, R27, UR9, 0x4 ;  /* 0x000000091b037c11 */ /* 0x000fe4000f8e20ff */
[----:B------:R-:W-:Y:S02]  /*0500*/  CS2R R82, SRZ ;  /* 0x0000000000527805 */ /* 0x000fe4000001ff00 */
[----:B------:R-:W-:Y:S01]  /*0510*/  LEA R110, R110, UR9, 0x2 ;  /* 0x000000096e6e7c11 */ /* 0x000fe2000f8e10ff */
[----:B------:R-:W-:Y:S01]  /*0520*/  USHF.R.S32.HI UR8, URZ, 0x4, UR8 ;  /* 0x00000004ff087899 */ /* 0x000fe20008011408 */
[----:B------:R-:W-:-:S02]  /*0530*/  CS2R R50, SRZ ;  /* 0x0000000000327805 */ /* 0x000fc4000001ff00 */
[----:B------:R-:W-:Y:S02]  /*0540*/  CS2R R48, SRZ ;  /* 0x0000000000307805 */ /* 0x000fe4000001ff00 */
[----:B------:R-:W-:Y:S01]  /*0550*/  CS2R R84, SRZ ;  /* 0x0000000000547805 */ /* 0x000fe2000001ff00 */
[----:B------:R-:W-:Y:S01]  /*0560*/  UISETP.GE.U32.AND UP0, UPT, UR8, 0x2, UPT ;  /* 0x000000020800788c */ /* 0x000fe2000bf06070 */
[----:B------:R-:W-:Y:S02]  /*0570*/  CS2R R98, SRZ ;  /* 0x0000000000627805 */ /* 0x000fe4000001ff00 */
[----:B------:R-:W-:Y:S02]  /*0580*/  CS2R R96, SRZ ;  /* 0x0000000000607805 */ /* 0x000fe4000001ff00 */
[----:B------:R-:W-:Y:S02]  /*0590*/  MOV R86, RZ ;  /* 0x000000ff00567202 */ /* 0x000fe40000000f00 */
[----:B------:R-:W-:-:S02]  /*05a0*/  CS2R R76, SRZ ;  /* 0x00000000004c7805 */ /* 0x000fc4000001ff00 */
[----:B------:R-:W-:Y:S02]  /*05b0*/  CS2R R78, SRZ ;  /* 0x00000000004e7805 */ /* 0x000fe4000001ff00 */
[----:B------:R-:W-:Y:S02]  /*05c0*/  CS2R R102, SRZ ;  /* 0x0000000000667805 */ /* 0x000fe4000001ff00 */
[----:B------:R-:W-:Y:S02]  /*05d0*/  CS2R R100, SRZ ;  /* 0x0000000000647805 */ /* 0x000fe4000001ff00 */
[----:B------:R-:W-:Y:S02]  /*05e0*/  CS2R R74, SRZ ;  /* 0x00000000004a7805 */ /* 0x000fe4000001ff00 */
[----:B------:R-:W-:Y:S02]  /*05f0*/  CS2R R106, SRZ ;  /* 0x00000000006a7805 */ /* 0x000fe4000001ff00 */
[----:B------:R-:W-:-:S02]  /*0600*/  MOV R64, RZ ;  /* 0x000000ff00407202 */ /* 0x000fc40000000f00 */
[----:B------:R-:W-:Y:S01]  /*0610*/  LOP3.LUT R24, R24, 0x1e0, RZ, 0xc0, !PT ;  /* 0x000001e018187812 */ /* 0x000fe200078ec0ff */
[----:B--2---:R-:W-:Y:S04]  /*0620*/  STS [R2], R12 ;  /* 0x0000000c02007388 */ /* 0x004fe80000000800 */
[----:B------:R-:W-:Y:S04]  /*0630*/  STS [R2+0x200], R13 ;  /* 0x0002000d02007388 */ /* 0x000fe80000000800 */
[----:B------:R-:W-:Y:S04]  /*0640*/  STS [R2+0x400], R14 ;  /* 0x0004000e02007388 */ /* 0x000fe80000000800 */
[----:B------:R-:W-:Y:S04]  /*0650*/  STS [R2+0x600], R15 ;  /* 0x0006000f02007388 */ /* 0x000fe80000000800 */
[----:B---3--:R-:W-:Y:S04]  /*0660*/  STS [R2+0x100], R16 ;  /* 0x0001001002007388 */ /* 0x008fe80000000800 */
[----:B------:R-:W-:Y:S04]  /*0670*/  STS [R2+0x300], R17 ;  /* 0x0003001102007388 */ /* 0x000fe80000000800 */
[----:B------:R-:W-:Y:S04]  /*0680*/  STS [R2+0x500], R18 ;  /* 0x0005001202007388 */ /* 0x000fe80000000800 */
[----:B------:R-:W-:Y:S04]  /*0690*/  STS [R2+0x700], R19 ;  /* 0x0007001302007388 */ /* 0x000fe80000000800 */
[----:B----4-:R-:W-:Y:S04]  /*06a0*/  STS.128 [R3], R32 ;  /* 0x0000002003007388 */ /* 0x010fe80000000c00 */
[----:B-----5:R0:W-:Y:S01]  /*06b0*/  STS.128 [R3+0x1000], R44 ;  /* 0x0010002c03007388 */ /* 0x0201e20000000c00 */
[----:B------:R-:W-:Y:S01]  /*06c0*/  BAR.SYNC.DEFER_BLOCKING 0x0 ;  /* 0x0000000000007b1d */ /* 0x000fe20000010000 */
[----:B0-----:R-:W-:Y:S01]  /*06d0*/  HFMA2 R46, -RZ, RZ, 0, 0 ;  /* 0x00000000ff2e7431 */ /* 0x001fe200000001ff */
[----:B------:R-:W-:-:S04]  /*06e0*/  CS2R R2, SRZ ;  /* 0x0000000000027805 */ /* 0x000fc8000001ff00 */
[----:B------:R0:W1:Y:S04]  /*06f0*/  LDS.128 R16, [R104] ;  /* 0x0000000068107984 */ /* 0x0000680000000c00 */
[----:B------:R0:W2:Y:S04]  /*0700*/  LDS.128 R8, [R104+0x40] ;  /* 0x0000400068087984 */ /* 0x0000a80000000c00 */
[----:B------:R0:W3:Y:S04]  /*0710*/  LDS.128 R12, [R110] ;  /* 0x000000006e0c7984 */ /* 0x0000e80000000c00 */
[----:B------:R0:W4:Y:S01]  /*0720*/  LDS.128 R4, [R110+0x80] ;  /* 0x000080006e047984 */ /* 0x0001220000000c00 */
[----:B------:R-:W-:Y:S05]  /*0730*/  BRA.U !UP0, `(.L_x_0) ;  /* 0x0000004508d87547 */ /* 0x000fea000b800000 */
[----:B------:R-:W-:Y:S01]  /*0740*/  IADD3 R28, PT, PT, R28, 0x10, RZ ;  /* 0x000000101c1c7810 */ /* 0x000fe20007ffe0ff */
[----:B------:R-:W-:Y:S01]  /*0750*/  UIADD3 UR8, UPT, UPT, -UR8, URZ, URZ ;  /* 0x000000ff08087290 */ /* 0x000fe2000fffe1ff */
[----:B------:R-:W-:Y:S01]  /*0760*/  IADD3 R30, PT, PT, R30, 0x10, RZ ;  /* 0x000000101e1e7810 */ /* 0x000fe20007ffe0ff */
[----:B------:R-:W-:Y:S01]  /*0770*/  UMOV UR10, 0x1 ;  /* 0x00000001000a7882 */ /* 0x000fe20000000000 */
[----:B------:R-:W-:Y:S01]  /*0780*/  MOV R105, RZ ;  /* 0x000000ff00697202 */ /* 0x000fe20000000f00 */
[--C-:B------:R-:W-:Y:S02]  /*0790*/  IMAD R52, R28, UR17, R53.reuse ;  /* 0x000000111c347c24 */ /* 0x100fe4000f8e0235 */
[----:B------:R-:W-:-:S07]  /*07a0*/  IMAD R53, R30, UR17, R53 ;  /* 0x000000111e357c24 */ /* 0x000fce000f8e0235 */
.L_x_1:
[----:B------:R-:W-:Y:S01]  /*07b0*/  USHF.L.U32 UR11, UR10, 0xd, URZ ;  /* 0x0000000d0a0b7899 */ /* 0x000fe200080006ff */
[----:B------:R-:W-:Y:S01]  /*07c0*/  IADD3 R63, PT, PT, R24, R21, RZ ;  /* 0x00000015183f7210 */ /* 0x000fe20007ffe0ff */
[-C--:B-1-3--:R-:W-:Y:S01]  /*07d0*/  FFMA R117, R12, R16.reuse, R64 ;  /* 0x000000100c757223 */ /* 0x08afe20000000040 */
[----:B------:R-:W-:Y:S01]  /*07e0*/  IADD3 R62, PT, PT, R23, R25, RZ ;  /* 0x00000019173e7210 */ /* 0x000fe20007ffe0ff */
[----:B------:R-:W-:Y:S01]  /*07f0*/  ULOP3.LUT UR12, UR11, 0x2000, URZ, 0x3c, !UPT ;  /* 0x000020000b0c7892 */ /* 0x000fe2000f8e3cff */
[-C--:B------:R-:W-:Y:S01]  /*0800*/  FFMA R106, R13, R16.reuse, R106 ;  /* 0x000000100d6a7223 */ /* 0x080fe2000000006a */
[-C--:B------:R-:W-:Y:S01]  /*0810*/  FFMA R107, R14, R16.reuse, R107 ;  /* 0x000000100e6b7223 */ /* 0x080fe2000000006b */
[-C--:B------:R-:W-:Y:S01]  /*0820*/  FFMA R108, R15, R16.reuse, R108 ;  /* 0x000000100f6c7223 */ /* 0x080fe2000000006c */
[----:B------:R-:W-:Y:S01]  /*0830*/  UIADD3 UR16, UPT, UPT, UR15, UR12, URZ ;  /* 0x0000000c0f107290 */ /* 0x000fe2000fffe0ff */
[-C--:B----4-:R-:W-:Y:S01]  /*0840*/  FFMA R69, R4, R16.reuse, R69 ;  /* 0x0000001004457223 */ /* 0x090fe20000000045 */
[----:B------:R-:W-:Y:S01]  /*0850*/  UIADD3 UR12, UPT, UPT, UR9, UR12, URZ ;  /* 0x0000000c090c7290 */ /* 0x000fe2000fffe0ff */
[-C--:B------:R-:W-:Y:S01]  /*0860*/  FFMA R74, R5, R16.reuse, R74 ;  /* 0x00000010054a7223 */ /* 0x080fe2000000004a */
[-C--:B------:R-:W-:Y:S01]  /*0870*/  FFMA R75, R6, R16.reuse, R75 ;  /* 0x00000010064b7223 */ /* 0x080fe2000000004b */
[----:B------:R-:W-:Y:S01]  /*0880*/  FFMA R79, R7, R16, R79 ;  /* 0x00000010074f7223 */ /* 0x000fe2000000004f */
[----:B------:R-:W-:Y:S01]  /*0890*/  LEA R64, R63, UR16, 0x2 ;  /* 0x000000103f407c11 */ /* 0x000fe2000f8e10ff */
[-C--:B------:R-:W-:Y:S01]  /*08a0*/  FFMA R101, R12, R17.reuse, R101 ;  /* 0x000000110c657223 */ /* 0x080fe20000000065 */
[----:B------:R-:W-:Y:S01]  /*08b0*/  LEA R65, R62, UR12, 0x2 ;  /* 0x0000000c3e417c11 */ /* 0x000fe2000f8e10ff */
[-C--:B------:R-:W-:Y:S01]  /*08c0*/  FFMA R102, R13, R17.reuse, R102 ;  /* 0x000000110d667223 */ /* 0x080fe20000000066 */
[-C--:B------:R-:W-:Y:S01]  /*08d0*/  FFMA R100, R14, R17.reuse, R100 ;  /* 0x000000110e647223 */ /* 0x080fe20000000064 */
[-C--:B------:R-:W-:Y:S01]  /*08e0*/  FFMA R103, R15, R17.reuse, R103 ;  /* 0x000000110f677223 */ /* 0x080fe20000000067 */
[-C--:B------:R-:W-:Y:S01]  /*08f0*/  FFMA R78, R4, R17.reuse, R78 ;  /* 0x00000011044e7223 */ /* 0x080fe2000000004e */
[-C--:B------:R-:W-:Y:S01]  /*0900*/  FFMA R77, R5, R17.reuse, R77 ;  /* 0x00000011054d7223 */ /* 0x080fe2000000004d */
[-C--:B------:R-:W-:Y:S01]  /*0910*/  FFMA R76, R6, R17.reuse, R76 ;  /* 0x00000011064c7223 */ /* 0x080fe2000000004c */
[----:B------:R-:W-:Y:S01]  /*0920*/  FFMA R86, R7, R17, R86 ;  /* 0x0000001107567223 */ /* 0x000fe20000000056 */
[-C--:B------:R-:W-:Y:S01]  /*0930*/  FFMA R96, R12, R18.reuse, R96 ;  /* 0x000000120c607223 */ /* 0x080fe20000000060 */
        /* <DEDUP_REMOVED lines=15> */
[----:B------:R-:W-:Y:S01]  /*0a30*/  LDS.128 R28, [R64+0x200] ;  /* 0x00020000401c7984 */ /* 0x000fe20000000c00 */
[-C--:B--2---:R-:W-:Y:S01]  /*0a40*/  FFMA R92, R14, R9.reuse, R40 ;  /* 0x000000090e5c7223 */ /* 0x084fe20000000028 */
[-C--:B------:R-:W-:Y:S01]  /*0a50*/  FFMA R116, R4, R8.reuse, R116 ;  /* 0x0000000804747223 */ /* 0x080fe20000000074 */
[-C--:B------:R-:W-:Y:S01]  /*0a60*/  FFMA R115, R5, R8.reuse, R115 ;  /* 0x0000000805737223 */ /* 0x080fe20000000073 */
[----:B------:R-:W1:Y:S01]  /*0a70*/  LDS.128 R32, [R65+0x200] ;  /* 0x0002000041207984 */ /* 0x000e620000000c00 */
[-C--:B------:R-:W-:Y:S01]  /*0a80*/  FFMA R113, R6, R8.reuse, R113 ;  /* 0x0000000806717223 */ /* 0x080fe20000000071 */
[----:B------:R-:W-:Y:S01]  /*0a90*/  FFMA R114, R7, R8, R114 ;  /* 0x0000000807727223 */ /* 0x000fe20000000072 */
[-C--:B------:R-:W-:Y:S01]  /*0aa0*/  FFMA R112, R4, R9.reuse, R112 ;  /* 0x0000000904707223 */ /* 0x080fe20000000070 */
[----:B------:R-:W2:Y:S01]  /*0ab0*/  LDS.128 R16, [R65+0x280] ;  /* 0x0002800041107984 */ /* 0x000ea20000000c00 */
[-C--:B------:R-:W-:Y:S01]  /*0ac0*/  FFMA R111, R5, R9.reuse, R111 ;  /* 0x00000009056f7223 */ /* 0x080fe2000000006f */
[-C--:B------:R-:W-:Y:S01]  /*0ad0*/  FFMA R119, R6, R9.reuse, R119 ;  /* 0x0000000906777223 */ /* 0x080fe20000000077 */
[----:B------:R-:W-:Y:S01]  /*0ae0*/  FFMA R55, R7, R9, R55 ;  /* 0x0000000907377223 */ /* 0x000fe20000000037 */
[-C--:B------:R-:W-:Y:S01]  /*0af0*/  FFMA R54, R4, R10.reuse, R54 ;  /* 0x0000000a04367223 */ /* 0x080fe20000000036 */
[-C--:B------:R-:W-:Y:S01]  /*0b00*/  FFMA R68, R5, R10.reuse, R43 ;  /* 0x0000000a05447223 */ /* 0x080fe2000000002b */
[-C--:B------:R-:W-:Y:S01]  /*0b10*/  FFMA R67, R6, R10.reuse, R42 ;  /* 0x0000000a06437223 */ /* 0x080fe2000000002a */
[----:B------:R-:W-:Y:S01]  /*0b20*/  FFMA R66, R7, R10, R41 ;  /* 0x0000000a07427223 */ /* 0x000fe20000000029 */
[-C--:B------:R-:W-:Y:S01]  /*0b30*/  FFMA R109, R4, R11.reuse, R109 ;  /* 0x0000000b046d7223 */ /* 0x080fe2000000006d */
[-C--:B------:R-:W-:Y:S01]  /*0b40*/  FFMA R22, R5, R11.reuse, R22 ;  /* 0x0000000b05167223 */ /* 0x080fe20000000016 */
[-C--:B------:R-:W-:Y:S01]  /*0b50*/  FFMA R39, R6, R11.reuse, R39 ;  /* 0x0000000b06277223 */ /* 0x080fe20000000027 */
[----:B------:R-:W-:Y:S01]  /*0b60*/  FFMA R120, R7, R11, R105 ;  /* 0x0000000b07787223 */ /* 0x000fe20000000069 */
[----:B------:R-:W3:Y:S01]  /*0b70*/  LDS.128 R44, [R64+0x240] ;  /* 0x00024000402c7984 */ /* 0x000ee20000000c00 */
[C---:B------:R-:W-:Y:S01]  /*0b80*/  FFMA R73, R12.reuse, R8, R73 ;  /* 0x000000080c497223 */ /* 0x040fe20000000049 */
[C---:B------:R-:W-:Y:S01]  /*0b90*/  FFMA R72, R12.reuse, R9, R72 ;  /* 0x000000090c487223 */ /* 0x040fe20000000048 */
[C---:B------:R-:W-:Y:S01]  /*0ba0*/  FFMA R71, R12.reuse, R10, R71 ;  /* 0x0000000a0c477223 */ /* 0x040fe20000000047 */
[----:B------:R-:W-:Y:S01]  /*0bb0*/  LDS.128 R4, [R64+0x400] ;  /* 0x0004000040047984 */ /* 0x000fe20000000c00 */
[----:B------:R-:W-:Y:S01]  /*0bc0*/  FFMA R70, R12, R11, R70 ;  /* 0x0000000b0c467223 */ /* 0x000fe20000000046 */
[C---:B------:R-:W-:Y:S01]  /*0bd0*/  FFMA R61, R13.reuse, R8, R61 ;  /* 0x000000080d3d7223 */ /* 0x040fe2000000003d */
[C---:B------:R-:W-:Y:S01]  /*0be0*/  FFMA R60, R13.reuse, R9, R60 ;  /* 0x000000090d3c7223 */ /* 0x040fe2000000003c */
[----:B------:R-:W4:Y:S01]  /*0bf0*/  LDS.128 R40, [R65+0x400] ;  /* 0x0004000041287984 */ /* 0x000f220000000c00 */
[C---:B------:R-:W-:Y:S01]  /*0c00*/  FFMA R59, R13.reuse, R10, R59 ;  /* 0x0000000a0d3b7223 */ /* 0x040fe2000000003b */
[-C--:B------:R-:W-:Y:S01]  /*0c10*/  FFMA R58, R13, R11.reuse, R58 ;  /* 0x0000000b0d3a7223 */ /* 0x080fe2000000003a */
[C---:B------:R-:W-:Y:S01]  /*0c20*/  FFMA R20, R14.reuse, R8, R20 ;  /* 0x000000080e147223 */ /* 0x040fe20000000014 */
[C---:B------:R-:W-:Y:S01]  /*0c30*/  FFMA R91, R14.reuse, R10, R38 ;  /* 0x0000000a0e5b7223 */ /* 0x040fe20000000026 */
[----:B------:R-:W-:Y:S01]  /*0c40*/  FFMA R90, R14, R11, R37 ;  /* 0x0000000b0e5a7223 */ /* 0x000fe20000000025 */
[C---:B------:R-:W-:Y:S01]  /*0c50*/  FFMA R88, R15.reuse, R8, R36 ;  /* 0x000000080f587223 */ /* 0x040fe20000000024 */
[C---:B------:R-:W-:Y:S01]  /*0c60*/  FFMA R3, R15.reuse, R9, R3 ;  /* 0x000000090f037223 */ /* 0x040fe20000000003 */
[C---:B------:R-:W-:Y:S01]  /*0c70*/  FFMA R2, R15.reuse, R10, R2 ;  /* 0x0000000a0f027223 */ /* 0x040fe20000000002 */
[----:B------:R-:W-:Y:S01]  /*0c80*/  FFMA R0, R15, R11, R0 ;  /* 0x0000000b0f007223 */ /* 0x000fe20000000000 */
[----:B------:R-:W-:Y:S01]  /*0c90*/  IADD3 R56, PT, PT, R56, 0x10, RZ ;  /* 0x0000001038387810 */ /* 0x000fe20007ffe0ff */
[----:B------:R-:W-:Y:S01]  /*0ca0*/  LDS.128 R12, [R64+0x440] ;  /* 0x00044000400c7984 */ /* 0x000fe20000000c00 */
[----:B------:R-:W-:-:S03]  /*0cb0*/  IADD3 R57, PT, PT, R57, 0x10, RZ ;  /* 0x0000001039397810 */ /* 0x000fc60007ffe0ff */
[----:B------:R-:W-:Y:S01]  /*0cc0*/  LDS.128 R8, [R64+0x600] ;  /* 0x0006000040087984 */ /* 0x000fe20000000c00 */
[-C--:B-1----:R-:W-:Y:S01]  /*0cd0*/  FFMA R117, R28, R32.reuse, R117 ;  /* 0x000000201c757223 */ /* 0x082fe20000000075 */
        /* <DEDUP_REMOVED lines=15> */
[C---:B--2---:R-:W-:Y:S01]  /*0dd0*/  FFMA R69, R28.reuse, R16, R69 ;  /* 0x000000101c457223 */ /* 0x044fe20000000045 */
[C---:B------:R-:W-:Y:S01]  /*0de0*/  FFMA R74, R28.reuse, R17, R74 ;  /* 0x000000111c4a7223 */ /* 0x040fe2000000004a */
[C---:B------:R-:W-:Y:S01]  /*0df0*/  FFMA R75, R28.reuse, R18, R75 ;  /* 0x000000121c4b7223 */ /* 0x040fe2000000004b */
[----:B------:R-:W-:Y:S01]  /*0e00*/  FFMA R79, R28, R19, R79 ;  /* 0x000000131c4f7223 */ /* 0x000fe2000000004f */
[C---:B------:R-:W-:Y:S01]  /*0e10*/  FFMA R78, R29.reuse, R16, R78 ;  /* 0x000000101d4e7223 */ /* 0x040fe2000000004e */
        /* <DEDUP_REMOVED lines=9> */
[CC--:B------:R-:W-:Y:S01]  /*0eb0*/  FFMA R80, R31.reuse, R18.reuse, R80 ;  /* 0x000000121f507223 */ /* 0x0c0fe20000000050 */
[----:B------:R-:W-:Y:S01]  /*0ec0*/  FFMA R81, R31, R19, R81 ;  /* 0x000000131f517223 */ /* 0x000fe20000000051 */
[----:B---3--:R-:W-:Y:S01]  /*0ed0*/  FFMA R105, R47, R18, R39 ;  /* 0x000000122f697223 */ /* 0x008fe20000000027 */
[----:B------:R-:W1:Y:S01]  /*0ee0*/  LDS.128 R28, [R65+0x480] ;  /* 0x00048000411c7984 */ /* 0x000e620000000c00 */
[-C--:B----4-:R-:W-:Y:S01]  /*0ef0*/  FFMA R117, R4, R40.reuse, R117 ;  /* 0x0000002804757223 */ /* 0x090fe20000000075 */
        /* <DEDUP_REMOVED lines=15> */
[----:B------:R-:W2:Y:S01]  /*0ff0*/  LDS.128 R36, [R65+0x600] ;  /* 0x0006000041247984 */ /* 0x000ea20000000c00 */
        /* <DEDUP_REMOVED lines=16> */
[C---:B------:R-:W-:Y:S01]  /*1100*/  FFMA R116, R44.reuse, R16, R116 ;  /* 0x000000102c747223 */ /* 0x040fe20000000074 */
[C---:B------:R-:W-:Y:S01]  /*1110*/  FFMA R115, R44.reuse, R17, R115 ;  /* 0x000000112c737223 */ /* 0x040fe20000000073 */
[C---:B------:R-:W-:Y:S01]  /*1120*/  FFMA R113, R44.reuse, R18, R113 ;  /* 0x000000122c717223 */ /* 0x040fe20000000071 */
[----:B------:R-:W-:Y:S01]  /*1130*/  FFMA R114, R44, R19, R114 ;  /* 0x000000132c727223 */ /* 0x000fe20000000072 */
[C---:B------:R-:W-:Y:S01]  /*1140*/  FFMA R112, R45.reuse, R16, R112 ;  /* 0x000000102d707223 */ /* 0x040fe20000000070 */
[----:B------:R-:W-:Y:S01]  /*1150*/  FFMA R111, R45, R17, R111 ;  /* 0x000000112d6f7223 */ /* 0x000fe2000000006f */
[C---:B-1----:R-:W-:Y:S01]  /*1160*/  FFMA R69, R4.reuse, R28, R69 ;  /* 0x0000001c04457223 */ /* 0x042fe20000000045 */
        /* <DEDUP_REMOVED lines=16> */
[----:B------:R-:W1:Y:S01]  /*1270*/  LDS.128 R4, [R65+0x680] ;  /* 0x0006800041047984 */ /* 0x000e620000000c00 */
[----:B------:R-:W-:Y:S01]  /*1280*/  FFMA R55, R45, R19, R55 ;  /* 0x000000132d377223 */ /* 0x000fe20000000037 */
[C---:B------:R-:W-:Y:S01]  /*1290*/  FFMA R54, R46.reuse, R16, R54 ;  /* 0x000000102e367223 */ /* 0x040fe20000000036 */
[C---:B------:R-:W-:Y:S01]  /*12a0*/  FFMA R68, R46.reuse, R17, R68 ;  /* 0x000000112e447223 */ /* 0x040fe20000000044 */
[C---:B------:R-:W-:Y:S01]  /*12b0*/  FFMA R67, R46.reuse, R18, R67 ;  /* 0x000000122e437223 */ /* 0x040fe20000000043 */
[----:B------:R-:W-:Y:S01]  /*12c0*/  FFMA R66, R46, R19, R66 ;  /* 0x000000132e427223 */ /* 0x000fe20000000042 */
[C---:B------:R-:W-:Y:S01]  /*12d0*/  FFMA R109, R47.reuse, R16, R109 ;  /* 0x000000102f6d7223 */ /* 0x040fe2000000006d */
[C---:B------:R-:W-:Y:S01]  /*12e0*/  FFMA R22, R47.reuse, R17, R22 ;  /* 0x000000112f167223 */ /* 0x040fe20000000016 */
        /* <DEDUP_REMOVED lines=33> */
[-C--:B--2---:R-:W-:Y:S01]  /*1500*/  FFMA R117, R8, R36.reuse, R117 ;  /* 0x0000002408757223 */ /* 0x084fe20000000075 */
        /* <DEDUP_REMOVED lines=31> */
[----:B------:R-:W1:Y:S04]  /*1700*/  LDS.128 R16, [R64+0x640] ;  /* 0x0006400040107984 */ /* 0x000e680000000c00 */
[----:B------:R-:W-:Y:S04]  /*1710*/  LDS.128 R12, [R64+0x800] ;  /* 0x00080000400c7984 */ /* 0x000fe80000000c00 */
[----:B------:R-:W2:Y:S04]  /*1720*/  LDS.128 R32, [R65+0x800] ;  /* 0x0008000041207984 */ /* 0x000ea80000000c00 */
[----:B------:R-:W3:Y:S04]  /*1730*/  LDS.128 R8, [R65+0x880] ;  /* 0x0008800041087984 */ /* 0x000ee80000000c00 */
[----:B------:R-:W4:Y:S04]  /*1740*/  LDS.128 R28, [R64+0x840] ;  /* 0x00084000401c7984 */ /* 0x000f280000000c00 */
[----:B------:R-:W-:Y:S04]  /*1750*/  LDS.128 R44, [R64+0x1640] ;  /* 0x00164000402c7984 */ /* 0x000fe80000000c00 */
[----:B------:R-:W-:Y:S04]  /*1760*/  LDS.128 R40, [R64+0x1800] ;  /* 0x0018000040287984 */ /* 0x000fe80000000c00 */
        /* <DEDUP_REMOVED lines=49> */
[C---:B---3--:R-:W-:Y:S01]  /*1a80*/  FFMA R69, R12.reuse, R8, R69 ;  /* 0x000000080c457223 */ /* 0x048fe20000000045 */
        /* <DEDUP_REMOVED lines=15> */
[----:B------:R-:W-:Y:S01]  /*1b80*/  LDS.128 R4, [R64+0xa00] ;  /* 0x000a000040047984 */ /* 0x000fe20000000c00 */
[-C--:B----4-:R-:W-:Y:S01]  /*1b90*/  FFMA R73, R28, R32.reuse, R73 ;  /* 0x000000201c497223 */ /* 0x090fe20000000049 */
[-C--:B------:R-:W-:Y:S01]  /*1ba0*/  FFMA R72, R29, R32.reuse, R72 ;  /* 0x000000201d487223 */ /* 0x080fe20000000048 */
[-C--:B------:R-:W-:Y:S01]  /*1bb0*/  FFMA R71, R30, R32.reuse, R71 ;  /* 0x000000201e477223 */ /* 0x080fe20000000047 */
[----:B------:R-:W1:Y:S01]  /*1bc0*/  LDS.128 R36, [R65+0xa00] ;  /* 0x000a000041247984 */ /* 0x000e620000000c00 */
[----:B------:R-:W-:Y:S01]  /*1bd0*/  FFMA R70, R31, R32, R70 ;  /* 0x000000201f467223 */ /* 0x000fe20000000046 */
[-C--:B------:R-:W-:Y:S01]  /*1be0*/  FFMA R61, R28, R33.reuse, R61 ;  /* 0x000000211c3d7223 */ /* 0x080fe2000000003d */
[-C--:B------:R-:W-:Y:S01]  /*1bf0*/  FFMA R60, R29, R33.reuse, R60 ;  /* 0x000000211d3c7223 */ /* 0x080fe2000000003c */
[----:B------:R-:W2:Y:S01]  /*1c00*/  LDS.128 R12, [R65+0xa80] ;  /* 0x000a8000410c7984 */ /* 0x000ea20000000c00 */
        /* <DEDUP_REMOVED lines=26> */
[----:B------:R-:W3:Y:S04]  /*1db0*/  LDS.128 R16, [R64+0xa40] ;  /* 0x000a400040107984 */ /* 0x000ee80000000c00 */
[----:B------:R-:W-:Y:S04]  /*1dc0*/  LDS.128 R8, [R64+0xc00] ;  /* 0x000c000040087984 */ /* 0x000fe80000000c00 */
[----:B------:R-:W4:Y:S01]  /*1dd0*/  LDS.128 R32, [R65+0xc00] ;  /* 0x000c000041207984 */ /* 0x000f220000000c00 */
        /* <DEDUP_REMOVED lines=32> */
[-C--:B---3--:R-:W-:Y:S01]  /*1fe0*/  FFMA R73, R16, R36.reuse, R73 ;  /* 0x0000002410497223 */ /* 0x088fe20000000049 */
[----:B------:R-:W1:Y:S01]  /*1ff0*/  LDS.128 R4, [R65+0xc80] ;  /* 0x000c800041047984 */ /* 0x000e620000000c00 */
        /* <DEDUP_REMOVED lines=144> */
[----:B------:R-:W3:Y:S01]  /*2900*/  LDS.128 R28, [R64+0x1040] ;  /* 0x00104000401c7984 */ /* 0x000ee20000000c00 */
        /* <DEDUP_REMOVED lines=57> */
[----:B------:R-:W1:Y:S01]  /*2ca0*/  LDS.128 R8, [R64+0x1240] ;  /* 0x0012400040087984 */ /* 0x000e620000000c00 */
[-C--:B---3--:R-:W-:Y:S01]  /*2cb0*/  FFMA R73, R28, R32.reuse, R73 ;  /* 0x000000201c497223 */ /* 0x088fe20000000049 */
[-C--:B------:R-:W-:Y:S01]  /*2cc0*/  FFMA R72, R29, R32.reuse, R72 ;  /* 0x000000201d487223 */ /* 0x080fe20000000048 */
[-C--:B------:R-:W-:Y:S01]  /*2cd0*/  FFMA R71, R30, R32.reuse, R71 ;  /* 0x000000201e477223 */ /* 0x080fe20000000047 */
[----:B------:R-:W2:Y:S01]  /*2ce0*/  LDS.128 R4, [R65+0x1280] ;  /* 0x0012800041047984 */ /* 0x000ea20000000c00 */
        /* <DEDUP_REMOVED lines=33> */
[----:B------:R-:W3:Y:S01]  /*2f00*/  LDS.128 R28, [R64+0x1400] ;  /* 0x00140000401c7984 */ /* 0x000ee20000000c00 */
[-C--:B------:R-:W-:Y:S01]  /*2f10*/  FFMA R95, R19, R36.reuse, R95 ;  /* 0x00000024135f7223 */ /* 0x080fe2000000005f */
[-C--:B-1----:R-:W-:Y:S01]  /*2f20*/  FFMA R73, R8, R36.reuse, R73 ;  /* 0x0000002408497223 */ /* 0x082fe20000000049 */
[-C--:B------:R-:W-:Y:S01]  /*2f30*/  FFMA R72, R9, R36.reuse, R72 ;  /* 0x0000002409487223 */ /* 0x080fe20000000048 */
[----:B------:R-:W1:Y:S01]  /*2f40*/  LDS.128 R12, [R64+0x1440] ;  /* 0x00144000400c7984 */ /* 0x000e620000000c00 */
        /* <DEDUP_REMOVED lines=43> */
[----:B------:R-:W2:Y:S01]  /*3200*/  LDS.128 R16, [R65+0x1480] ;  /* 0x0014800041107984 */ /* 0x000ea20000000c00 */
        /* <DEDUP_REMOVED lines=16> */
[-C--:B------:R-:W-:Y:S01]  /*3310*/  FFMA R101, R29, R32.reuse, R101 ;  /* 0x000000201d657223 */ /* 0x080fe20000000065 */
[-C--:B------:R-:W-:Y:S01]  /*3320*/  FFMA R96, R30, R32.reuse, R96 ;  /* 0x000000201e607223 */ /* 0x080fe20000000060 */
[-C--:B------:R-:W-:Y:S01]  /*3330*/  FFMA R95, R31, R32.reuse, R95 ;  /* 0x000000201f5f7223 */ /* 0x080fe2000000005f */
[-C--:B-1----:R-:W-:Y:S01]  /*3340*/  FFMA R73, R12, R32.reuse, R73 ;  /* 0x000000200c497223 */ /* 0x082fe20000000049 */
        /* <DEDUP_REMOVED lines=28> */
[C---:B--2---:R-:W-:Y:S01]  /*3510*/  FFMA R78, R29.reuse, R16, R78 ;  /* 0x000000101d4e7223 */ /* 0x044fe2000000004e */
[C---:B------:R-:W-:Y:S01]  /*3520*/  FFMA R77, R29.reuse, R17, R77 ;  /* 0x000000111d4d7223 */ /* 0x040fe2000000004d */
[C---:B------:R-:W-:Y:S01]  /*3530*/  FFMA R76, R29.reuse, R18, R76 ;  /* 0x000000121d4c7223 */ /* 0x040fe2000000004c */
[----:B------:R-:W1:Y:S01]  /*3540*/  LDS.128 R8, [R65+0x1600] ;  /* 0x0016000041087984 */ /* 0x000e620000000c00 */
[----:B------:R-:W-:Y:S01]  /*3550*/  FFMA R86, R29, R19, R86 ;  /* 0x000000131d567223 */ /* 0x000fe20000000056 */
[C---:B------:R-:W-:Y:S01]  /*3560*/  FFMA R112, R13.reuse, R16, R112 ;  /* 0x000000100d707223 */ /* 0x040fe20000000070 */
[C---:B------:R-:W-:Y:S01]  /*3570*/  FFMA R111, R13.reuse, R17, R111 ;  /* 0x000000110d6f7223 */ /* 0x040fe2000000006f */
[----:B------:R-:W2:Y:S01]  /*3580*/  LDS.128 R32, [R65+0x1680] ;  /* 0x0016800041207984 */ /* 0x000ea20000000c00 */
[C---:B------:R-:W-:Y:S01]  /*3590*/  FFMA R119, R13.reuse, R18, R119 ;  /* 0x000000120d777223 */ /* 0x040fe20000000077 */
[----:B------:R-:W-:Y:S01]  /*35a0*/  FFMA R55, R13, R19, R55 ;  /* 0x000000130d377223 */ /* 0x000fe20000000037 */
[----:B------:R-:W-:-:S02]  /*35b0*/  HFMA2 R13, -RZ, RZ, 0, 2.384185791015625e-07 ;  /* 0x00000004ff0d7431 */ /* 0x000fc400000001ff */
[-C--:B------:R-:W-:Y:S01]  /*35c0*/  FFMA R69, R28, R16.reuse, R69 ;  /* 0x000000101c457223 */ /* 0x080fe20000000045 */
[-C--:B------:R-:W-:Y:S01]  /*35d0*/  FFMA R85, R30, R16.reuse, R85 ;  /* 0x000000101e557223 */ /* 0x080fe20000000055 */
[-C--:B------:R-:W-:Y:S01]  /*35e0*/  FFMA R118, R31, R16.reuse, R118 ;  /* 0x000000101f767223 */ /* 0x080fe20000000076 */
[-C--:B------:R-:W-:Y:S01]  /*35f0*/  FFMA R116, R12, R16.reuse, R116 ;  /* 0x000000100c747223 */ /* 0x080fe20000000074 */
[-C--:B------:R-:W-:Y:S01]  /*3600*/  FFMA R54, R14, R16.reuse, R54 ;  /* 0x000000100e367223 */ /* 0x080fe20000000036 */
[----:B------:R-:W-:Y:S01]  /*3610*/  FFMA R109, R15, R16, R109 ;  /* 0x000000100f6d7223 */ /* 0x000fe2000000006d */
[C---:B------:R-:W-:Y:S01]  /*3620*/  FFMA R74, R28.reuse, R17, R74 ;  /* 0x000000111c4a7223 */ /* 0x040fe2000000004a */
[CC--:B------:R-:W-:Y:S01]  /*3630*/  FFMA R75, R28.reuse, R18.reuse, R75 ;  /* 0x000000121c4b7223 */ /* 0x0c0fe2000000004b */
[----:B------:R-:W-:Y:S01]  /*3640*/  FFMA R79, R28, R19, R79 ;  /* 0x000000131c4f7223 */ /* 0x000fe2000000004f */
[----:B------:R-:W-:Y:S01]  /*3650*/  MOV R16, 0x4 ;  /* 0x0000000400107802 */ /* 0x000fe20000000f00 */
[-C--:B------:R-:W-:Y:S01]  /*3660*/  FFMA R84, R30, R17.reuse, R84 ;  /* 0x000000111e547223 */ /* 0x080fe20000000054 */
[-C--:B------:R-:W-:Y:S01]  /*3670*/  FFMA R82, R31, R17.reuse, R82 ;  /* 0x000000111f527223 */ /* 0x080fe20000000052 */
[-C--:B------:R-:W-:Y:S01]  /*3680*/  FFMA R115, R12, R17.reuse, R115 ;  /* 0x000000110c737223 */ /* 0x080fe20000000073 */
[-C--:B------:R-:W-:Y:S01]  /*3690*/  FFMA R68, R14, R17.reuse, R68 ;  /* 0x000000110e447223 */ /* 0x080fe20000000044 */
[----:B------:R-:W-:Y:S01]  /*36a0*/  FFMA R22, R15, R17, R22 ;  /* 0x000000110f167223 */ /* 0x000fe20000000016 */
[C---:B------:R-:W-:Y:S01]  /*36b0*/  FFMA R113, R12.reuse, R18, R113 ;  /* 0x000000120c717223 */ /* 0x040fe20000000071 */
[----:B------:R-:W-:Y:S01]  /*36c0*/  FFMA R114, R12, R19, R114 ;  /* 0x000000130c727223 */ /* 0x000fe20000000072 */
[----:B------:R-:W-:-:S04]  /*36d0*/  IMAD.WIDE.U32 R16, R57, R16, UR4 ;  /* 0x0000000439107e25 */ /* 0x000fc8000f8e0010 */
[CC--:B------:R-:W-:Y:S01]  /*36e0*/  FFMA R83, R30.reuse, R18.reuse, R83 ;  /* 0x000000121e537223 */ /* 0x0c0fe20000000053 */
[-C--:B------:R-:W-:Y:S01]  /*36f0*/  FFMA R87, R30, R19.reuse, R87 ;  /* 0x000000131e577223 */ /* 0x080fe20000000057 */
[CC--:B------:R-:W-:Y:S01]  /*3700*/  FFMA R80, R31.reuse, R18.reuse, R80 ;  /* 0x000000121f507223 */ /* 0x0c0fe20000000050 */
[-C--:B------:R-:W-:Y:S01]  /*3710*/  FFMA R81, R31, R19.reuse, R81 ;  /* 0x000000131f517223 */ /* 0x080fe20000000051 */
[CC--:B------:R-:W-:Y:S01]  /*3720*/  FFMA R67, R14.reuse, R18.reuse, R67 ;  /* 0x000000120e437223 */ /* 0x0c0fe20000000043 */
[-C--:B------:R-:W-:Y:S01]  /*3730*/  FFMA R66, R14, R19.reuse, R66 ;  /* 0x000000130e427223 */ /* 0x080fe20000000042 */
[C---:B------:R-:W-:Y:S01]  /*3740*/  FFMA R105, R15.reuse, R18, R105 ;  /* 0x000000120f697223 */ /* 0x040fe20000000069 */
[----:B------:R-:W-:Y:S01]  /*3750*/  FFMA R120, R15, R19, R120 ;  /* 0x000000130f787223 */ /* 0x000fe20000000078 */
[----:B------:R-:W-:Y:S01]  /*3760*/  LDS.128 R36, [R65+0x1880] ;  /* 0x0018800041247984 */ /* 0x000fe20000000c00 */
[C---:B-1----:R-:W-:Y:S01]  /*3770*/  FFMA R101, R5.reuse, R8, R101 ;  /* 0x0000000805657223 */ /* 0x042fe20000000065 */
[C---:B------:R-:W-:Y:S01]  /*3780*/  FFMA R102, R5.reuse, R9, R102 ;  /* 0x0000000905667223 */ /* 0x040fe20000000066 */
[C---:B------:R-:W-:Y:S01]  /*3790*/  FFMA R100, R5.reuse, R10, R100 ;  /* 0x0000000a05647223 */ /* 0x040fe20000000064 */
[C---:B------:R-:W-:Y:S01]  /*37a0*/  FFMA R103, R5.reuse, R11, R103 ;  /* 0x0000000b05677223 */ /* 0x040fe20000000067 */
[C---:B--2---:R-:W-:Y:S01]  /*37b0*/  FFMA R78, R5.reuse, R32, R78 ;  /* 0x00000020054e7223 */ /* 0x044fe2000000004e */
[C---:B------:R-:W-:Y:S01]  /*37c0*/  FFMA R77, R5.reuse, R33, R77 ;  /* 0x00000021054d7223 */ /* 0x040fe2000000004d */
        /* <DEDUP_REMOVED lines=8> */
[-C--:B------:R-:W-:Y:S01]  /*3850*/  FFMA R71, R46, R8.reuse, R71 ;  /* 0x000000082e477223 */ /* 0x080fe20000000047 */
[----:B------:R-:W-:Y:S01]  /*3860*/  FFMA R70, R47, R8, R70 ;  /* 0x000000082f467223 */ /* 0x000fe20000000046 */
[----:B------:R-:W-:Y:S01]  /*3870*/  MOV R8, 0x4 ;  /* 0x0000000400087802 */ /* 0x000fe20000000f00 */
[C---:B------:R-:W-:Y:S01]  /*3880*/  FFMA R106, R4.reuse, R9, R106 ;  /* 0x00000009046a7223 */ /* 0x040fe2000000006a */
[C---:B------:R-:W-:Y:S01]  /*3890*/  FFMA R107, R4.reuse, R10, R107 ;  /* 0x0000000a046b7223 */ /* 0x040fe2000000006b */
[C---:B------:R-:W-:Y:S01]  /*38a0*/  FFMA R108, R4.reuse, R11, R108 ;  /* 0x0000000b046c7223 */ /* 0x040fe2000000006c */
[C---:B------:R-:W-:Y:S01]  /*38b0*/  FFMA R69, R4.reuse, R32, R69 ;  /* 0x0000002004457223 */ /* 0x040fe20000000045 */
[C---:B------:R-:W-:Y:S01]  /*38c0*/  FFMA R74, R4.reuse, R33, R74 ;  /* 0x00000021044a7223 */ /* 0x040fe2000000004a */
[C---:B------:R-:W-:Y:S01]  /*38d0*/  FFMA R75, R4.reuse, R34, R75 ;  /* 0x00000022044b7223 */ /* 0x040fe2000000004b */
[----:B------:R-:W-:Y:S01]  /*38e0*/  FFMA R79, R4, R35, R79 ;  /* 0x00000023044f7223 */ /* 0x000fe2000000004f */
[-C--:B------:R-:W-:Y:S01]  /*38f0*/  FFMA R97, R6, R9.reuse, R97 ;  /* 0x0000000906617223 */ /* 0x080fe20000000061 */
[-C--:B------:R-:W-:Y:S01]  /*3900*/  FFMA R94, R7, R9.reuse, R94 ;  /* 0x00000009075e7223 */ /* 0x080fe2000000005e */
[-C--:B------:R-:W-:Y:S01]  /*3910*/  FFMA R61, R44, R9.reuse, R61 ;  /* 0x000000092c3d7223 */ /* 0x080fe2000000003d */
[-C--:B------:R-:W-:Y:S01]  /*3920*/  FFMA R60, R45, R9.reuse, R60 ;  /* 0x000000092d3c7223 */ /* 0x080fe2000000003c */
[-C--:B------:R-:W-:Y:S01]  /*3930*/  FFMA R59, R46, R9.reuse, R59 ;  /* 0x000000092e3b7223 */ /* 0x080fe2000000003b */
[----:B------:R-:W-:Y:S01]  /*3940*/  FFMA R58, R47, R9, R58 ;  /* 0x000000092f3a7223 */ /* 0x000fe2000000003a */
[----:B------:R-:W-:-:S04]  /*3950*/  IMAD.WIDE.U32 R4, R56, R5, UR4 ;  /* 0x0000000438047e25 */ /* 0x000fc8000f8e0005 */
[CC--:B------:R-:W-:Y:S01]  /*3960*/  FFMA R98, R6.reuse, R10.reuse, R98 ;  /* 0x0000000a06627223 */ /* 0x0c0fe20000000062 */
[----:B------:R-:W-:Y:S01]  /*3970*/  FFMA R93, R7, R10, R93 ;  /* 0x0000000a075d7223 */ /* 0x000fe2000000005d */
[----:B------:R-:W-:Y:S01]  /*3980*/  FFMA R99, R6, R11, R99 ;  /* 0x0000000b06637223 */ /* 0x000fe20000000063 */
[----:B------:R-:W-:-:S04]  /*3990*/  IMAD.WIDE.U32 R12, R52, R13, UR6 ;  /* 0x00000006340c7e25 */ /* 0x000fc8000f8e000d */
[----:B------:R-:W-:Y:S01]  /*39a0*/  FFMA R89, R7, R11, R89 ;  /* 0x0000000b07597223 */ /* 0x000fe20000000059 */
[C---:B------:R-:W-:Y:S01]  /*39b0*/  FFMA R85, R6.reuse, R32, R85 ;  /* 0x0000002006557223 */ /* 0x040fe20000000055 */
[----:B------:R-:W-:Y:S01]  /*39c0*/  FFMA R84, R6, R33, R84 ;  /* 0x0000002106547223 */ /* 0x000fe20000000054 */
[----:B------:R-:W-:-:S04]  /*39d0*/  IMAD.WIDE.U32 R8, R53, R8, UR6 ;  /* 0x0000000635087e25 */ /* 0x000fc8000f8e0008 */
[C---:B------:R-:W-:Y:S01]  /*39e0*/  FFMA R83, R6.reuse, R34, R83 ;  /* 0x0000002206537223 */ /* 0x040fe20000000053 */
[----:B------:R-:W-:Y:S01]  /*39f0*/  FFMA R87, R6, R35, R87 ;  /* 0x0000002306577223 */ /* 0x000fe20000000057 */
[C---:B------:R-:W-:Y:S01]  /*3a00*/  FFMA R118, R7.reuse, R32, R118 ;  /* 0x0000002007767223 */ /* 0x040fe20000000076 */
        /* <DEDUP_REMOVED lines=11> */
[----:B------:R-:W2:Y:S01]  /*3ac0*/  LDG.E.128 R4, desc[UR18][R4.64] ;  /* 0x0000001204047981 */ /* 0x000ea2000c1e1d00 */
[C---:B------:R-:W-:Y:S01]  /*3ad0*/  FFMA R116, R44.reuse, R32, R116 ;  /* 0x000000202c747223 */ /* 0x040fe20000000074 */
[C---:B------:R-:W-:Y:S01]  /*3ae0*/  FFMA R115, R44.reuse, R33, R115 ;  /* 0x000000212c737223 */ /* 0x040fe20000000073 */
[C---:B------:R-:W-:Y:S01]  /*3af0*/  FFMA R113, R44.reuse, R34, R113 ;  /* 0x000000222c717223 */ /* 0x040fe20000000071 */
[----:B------:R-:W3:Y:S01]  /*3b00*/  LDG.E.128 R16, desc[UR18][R16.64] ;  /* 0x0000001210107981 */ /* 0x000ee2000c1e1d00 */
[----:B------:R-:W-:Y:S01]  /*3b10*/  FFMA R114, R44, R35, R114 ;  /* 0x000000232c727223 */ /* 0x000fe20000000072 */
[C---:B------:R-:W-:Y:S01]  /*3b20*/  FFMA R112, R45.reuse, R32, R112 ;  /* 0x000000202d707223 */ /* 0x040fe20000000070 */
[C---:B------:R-:W-:Y:S01]  /*3b30*/  FFMA R111, R45.reuse, R33, R111 ;  /* 0x000000212d6f7223 */ /* 0x040fe2000000006f */
[----:B------:R-:W4:Y:S01]  /*3b40*/  LDG.E.128 R12, desc[UR18][R12.64] ;  /* 0x000000120c0c7981 */ /* 0x000f22000c1e1d00 */
[C---:B------:R-:W-:Y:S01]  /*3b50*/  FFMA R119, R45.reuse, R34, R119 ;  /* 0x000000222d777223 */ /* 0x040fe20000000077 */
[----:B------:R-:W-:-:S02]  /*3b60*/  FFMA R55, R45, R35, R55 ;  /* 0x000000232d377223 */ /* 0x000fc40000000037 */
[----:B------:R-:W5:Y:S04]  /*3b70*/  LDG.E.128 R8, desc[UR18][R8.64] ;  /* 0x0000001208087981 */ /* 0x000f68000c1e1d00 */
[----:B------:R-:W1:Y:S01]  /*3b80*/  LDS.128 R28, [R65+0x1800] ;  /* 0x00180000411c7984 */ /* 0x000e620000000c00 */
[C---:B------:R-:W-:Y:S01]  /*3b90*/  FFMA R54, R46.reuse, R32, R54 ;  /* 0x000000202e367223 */ /* 0x040fe20000000036 */
[C---:B------:R-:W-:Y:S01]  /*3ba0*/  FFMA R68, R46.reuse, R33, R68 ;  /* 0x000000212e447223 */ /* 0x040fe20000000044 */
[C---:B------:R-:W-:Y:S01]  /*3bb0*/  FFMA R67, R46.reuse, R34, R67 ;  /* 0x000000222e437223 */ /* 0x040fe20000000043 */
[----:B------:R-:W-:Y:S01]  /*3bc0*/  FFMA R66, R46, R35, R66 ;  /* 0x000000232e427223 */ /* 0x000fe20000000042 */
[C---:B------:R-:W-:Y:S01]  /*3bd0*/  FFMA R109, R47.reuse, R32, R109 ;  /* 0x000000202f6d7223 */ /* 0x040fe2000000006d */
[C---:B------:R-:W-:Y:S01]  /*3be0*/  FFMA R22, R47.reuse, R33, R22 ;  /* 0x000000212f167223 */ /* 0x040fe20000000016 */
[C---:B------:R-:W-:Y:S01]  /*3bf0*/  FFMA R105, R47.reuse, R34, R105 ;  /* 0x000000222f697223 */ /* 0x040fe20000000069 */
[----:B------:R-:W-:-:S02]  /*3c00*/  FFMA R120, R47, R35, R120 ;  /* 0x000000232f787223 */ /* 0x000fc40000000078 */
[----:B------:R-:W-:Y:S04]  /*3c10*/  LDS.128 R32, [R64+0x1a00] ;  /* 0x001a000040207984 */ /* 0x000fe80000000c00 */
[----:B------:R-:W-:Y:S01]  /*3c20*/  LDS.128 R44, [R64+0x1a40] ;  /* 0x001a4000402c7984 */ /* 0x000fe20000000c00 */
[-C--:B-1----:R-:W-:Y:S01]  /*3c30*/  FFMA R117, R40, R28.reuse, R117 ;  /* 0x0000001c28757223 */ /* 0x082fe20000000075 */
        /* <DEDUP_REMOVED lines=30> */
[----:B------:R-:W-:-:S02]  /*3e20*/  FFMA R0, R51, R31, R0 ;  /* 0x0000001f33007223 */ /* 0x000fc40000000000 */
        /* <DEDUP_REMOVED lines=17> */
[----:B------:R-:W0:Y:S01]  /*3f40*/  LDS.128 R40, [R65+0x1a80] ;  /* 0x001a800041287984 */ /* 0x000e220000000c00 */
        /* <DEDUP_REMOVED lines=49> */
[----:B------:R-:W-:Y:S04]  /*4260*/  LDS.128 R48, [R64+0x1c40] ;  /* 0x001c400040307984 */ /* 0x000fe80000000c00 */
[----:B------:R-:W1:Y:S01]  /*4270*/  LDS.128 R28, [R65+0x1c00] ;  /* 0x001c0000411c7984 */ /* 0x000e620000000c00 */
[C---:B0-----:R-:W-:Y:S01]  /*4280*/  FFMA R69, R32.reuse, R40, R69 ;  /* 0x0000002820457223 */ /* 0x041fe20000000045 */
        /* <DEDUP_REMOVED lines=65> */
[----:B------:R-:W1:Y:S04]  /*46a0*/  LDS.128 R40, [R65+0x1e00] ;  /* 0x001e000041287984 */ /* 0x000e680000000c00 */
[----:B------:R1:W1:Y:S01]  /*46b0*/  LDS.128 R28, [R64+0x1e40] ;  /* 0x001e4000401c7984 */ /* 0x0002620000000c00 */
[C---:B0-----:R-:W-:Y:S01]  /*46c0*/  FFMA R78, R37.reuse, R32, R78 ;  /* 0x00000020254e7223 */ /* 0x041fe2000000004e */
[C---:B------:R-:W-:Y:S01]  /*46d0*/  FFMA R77, R37.reuse, R33, R77 ;  /* 0x00000021254d7223 */ /* 0x040fe2000000004d */
[C---:B------:R-:W-:Y:S01]  /*46e0*/  FFMA R76, R37.reuse, R34, R76 ;  /* 0x00000022254c7223 */ /* 0x040fe2000000004c */
[----:B------:R-:W-:Y:S01]  /*46f0*/  FFMA R86, R37, R35, R86 ;  /* 0x0000002325567223 */ /* 0x000fe20000000056 */
[----:B------:R-:W-:Y:S01]  /*4700*/  UIADD3 UR12, UPT, UPT, UR15, UR11, URZ ;  /* 0x0000000b0f0c7290 */ /* 0x000fe2000fffe0ff */
[----:B------:R-:W-:Y:S01]  /*4710*/  MOV R37, UR17 ;  /* 0x0000001100257c02 */ /* 0x000fe20008000f00 */
[----:B------:R-:W-:Y:S01]  /*4720*/  UIADD3 UR11, UPT, UPT, UR9, UR11, URZ ;  /* 0x0000000b090b7290 */ /* 0x000fe2000fffe0ff */
        /* <DEDUP_REMOVED lines=12> */
[----:B------:R-:W-:Y:S01]  /*47f0*/  LEA R52, R37, R52, 0x4 ;  /* 0x0000003425347211 */ /* 0x000fe200078e20ff */
        /* <DEDUP_REMOVED lines=8> */
[----:B------:R-:W-:Y:S01]  /*4880*/  FFMA R39, R51, R34, R105 ;  /* 0x0000002233277223 */ /* 0x000fe20000000069 */
[C---:B------:R-:W-:Y:S01]  /*4890*/  FFMA R69, R36.reuse, R32, R69 ;  /* 0x0000002024457223 */ /* 0x040fe20000000045 */
[C---:B------:R-:W-:Y:S01]  /*48a0*/  FFMA R74, R36.reuse, R33, R74 ;  /* 0x00000021244a7223 */ /* 0x040fe2000000004a */
[----:B------:R-:W-:Y:S01]  /*48b0*/  FFMA R75, R36, R34, R75 ;  /* 0x00000022244b7223 */ /* 0x000fe2000000004b */
        /* <DEDUP_REMOVED lines=24> */
[----:B------:R-:W-:-:S02]  /*4a40*/  LEA R41, R26, UR12, 0x2 ;  /* 0x0000000c1a297c11 */ /* 0x000fc4000f8e10ff */
[----:B------:R-:W-:Y:S01]  /*4a50*/  LEA R42, R27, UR11, 0x4 ;  /* 0x0000000b1b2a7c11 */ /* 0x000fe2000f8e20ff */
[----:B------:R-:W-:Y:S01]  /*4a60*/  FFMA R79, R36, R35, R79 ;  /* 0x00000023244f7223 */ /* 0x000fe2000000004f */
[C---:B------:R-:W-:Y:S01]  /*4a70*/  FFMA R109, R51.reuse, R32, R109 ;  /* 0x00000020336d7223 */ /* 0x040fe2000000006d */
[C---:B------:R-:W-:Y:S01]  /*4a80*/  FFMA R22, R51.reuse, R33, R22 ;  /* 0x0000002133167223 */ /* 0x040fe20000000016 */
[----:B------:R-:W-:Y:S02]  /*4a90*/  FFMA R105, R51, R35, R120 ;  /* 0x0000002333697223 */ /* 0x000fe40000000078 */
[----:B------:R-:W0:Y:S04]  /*4aa0*/  LDS.128 R32, [R65+0x1e80] ;  /* 0x001e800041207984 */ /* 0x000e280000000c00 */
        /* <DEDUP_REMOVED lines=10> */
[----:B------:R-:W-:Y:S01]  /*4b50*/  LEA R63, R63, UR12, 0x2 ;  /* 0x0000000c3f3f7c11 */ /* 0x000fe2000f8e10ff */
[----:B------:R-:W-:Y:S01]  /*4b60*/  BAR.SYNC.DEFER_BLOCKING 0x0 ;  /* 0x0000000000007b1d */ /* 0x000fe20000010000 */
[----:B------:R-:W-:Y:S01]  /*4b70*/  LEA R62, R62, UR11, 0x2 ;  /* 0x0000000b3e3e7c11 */ /* 0x000fe2000f8e10ff */
[----:B------:R-:W-:-:S04]  /*4b80*/  UIADD3 UR8, UPT, UPT, UR8, 0x1, URZ ;  /* 0x0000000108087890 */ /* 0x000fc8000fffe0ff */
[----:B------:R2:W3:Y:S04]  /*4b90*/  LDS.128 R16, [R63] ;  /* 0x000000003f107984 */ /* 0x0004e80000000c00 */
[----:B------:R2:W4:Y:S04]  /*4ba0*/  LDS.128 R8, [R63+0x40] ;  /* 0x000040003f087984 */ /* 0x0005280000000c00 */
[----:B------:R2:W1:Y:S04]  /*4bb0*/  LDS.128 R12, [R62] ;  /* 0x000000003e0c7984 */ /* 0x0004680000000c00 */
[----:B------:R2:W2:Y:S01]  /*4bc0*/  LDS.128 R4, [R62+0x80] ;  /* 0x000080003e047984 */ /* 0x0004a20000000c00 */
[----:B------:R-:W-:Y:S01]  /*4bd0*/  UISETP.NE.AND UP0, UPT, UR8, -0x1, UPT ;  /* 0xffffffff0800788c */ /* 0x000fe2000bf05270 */
[----:B------:R-:W-:Y:S01]  /*4be0*/  MOV R36, UR17 ;  /* 0x0000001100247c02 */ /* 0x000fe20008000f00 */
[-C--:B------:R-:W-:Y:S01]  /*4bf0*/  FFMA R108, R44, R43.reuse, R108 ;  /* 0x0000002b2c6c7223 */ /* 0x080fe2000000006c */
[-C--:B------:R-:W-:Y:S01]  /*4c00*/  FFMA R103, R45, R43.reuse, R103 ;  /* 0x0000002b2d677223 */ /* 0x080fe20000000067 */
[----:B------:R-:W-:Y:S01]  /*4c10*/  FFMA R99, R46, R43, R99 ;  /* 0x0000002b2e637223 */ /* 0x000fe20000000063 */
[----:B------:R-:W-:Y:S01]  /*4c20*/  LEA R53, R36, R53, 0x4 ;  /* 0x0000003524357211 */ /* 0x000fe200078e20ff */
[-C--:B------:R-:W-:Y:S01]  /*4c30*/  FFMA R51, R47, R43.reuse, R89 ;  /* 0x0000002b2f337223 */ /* 0x080fe20000000059 */
[-C--:B------:R-:W-:Y:S01]  /*4c40*/  FFMA R36, R28, R43.reuse, R88 ;  /* 0x0000002b1c247223 */ /* 0x080fe20000000058 */
[-C--:B------:R-:W-:Y:S01]  /*4c50*/  FFMA R3, R29, R43.reuse, R3 ;  /* 0x0000002b1d037223 */ /* 0x080fe20000000003 */
[-C--:B------:R-:W-:Y:S01]  /*4c60*/  FFMA R2, R30, R43.reuse, R2 ;  /* 0x0000002b1e027223 */ /* 0x080fe20000000002 */
[----:B------:R-:W-:Y:S01]  /*4c70*/  FFMA R0, R31, R43, R0 ;  /* 0x0000002b1f007223 */ /* 0x000fe20000000000 */
[C---:B0-----:R-:W-:Y:S01]  /*4c80*/  FFMA R85, R46.reuse, R32, R85 ;  /* 0x000000202e557223 */ /* 0x041fe20000000055 */
[CC--:B------:R-:W-:Y:S01]  /*4c90*/  FFMA R84, R46.reuse, R33.reuse, R84 ;  /* 0x000000212e547223 */ /* 0x0c0fe20000000054 */
        /* <DEDUP_REMOVED lines=24> */
[C---:B-1----:R-:W-:Y:S01]  /*4e20*/  FFMA R42, R30.reuse, R34, R67 ;  /* 0x000000221e2a7223 */ /* 0x042fe20000000043 */
[----:B------:R-:W-:Y:S01]  /*4e30*/  FFMA R41, R30, R35, R66 ;  /* 0x000000231e297223 */ /* 0x000fe20000000042 */
[C---:B------:R-:W-:Y:S01]  /*4e40*/  FFMA R109, R31.reuse, R32, R109 ;  /* 0x000000201f6d7223 */ /* 0x040fe2000000006d */
[C---:B------:R-:W-:Y:S01]  /*4e50*/  FFMA R22, R31.reuse, R33, R22 ;  /* 0x000000211f167223 */ /* 0x040fe20000000016 */
[C---:B------:R-:W-:Y:S01]  /*4e60*/  FFMA R39, R31.reuse, R34, R39 ;  /* 0x000000221f277223 */ /* 0x040fe20000000027 */
[----:B------:R-:W-:Y:S01]  /*4e70*/  FFMA R105, R31, R35, R105 ;  /* 0x000000231f697223 */ /* 0x000fe20000000069 */
[----:B------:R-:W-:Y:S01]  /*4e80*/  ULOP3.LUT UR10, UR10, 0x1, URZ, 0x3c, !UPT ;  /* 0x000000010a0a7892 */ /* 0x000fe2000f8e3cff */
[----:B--234-:R-:W-:Y:S11]  /*4e90*/  BRA.U UP0, `(.L_x_1) ;  /* 0xffffffb900447547 */ /* 0x01cff6000b83ffff */
.L_x_0:
[----:B------:R-:W-:Y:S01]  /*4ea0*/  UIMAD UR13, UR13, UR17, UR14 ;  /* 0x000000110d0d72a4 */ /* 0x000fe2000f8e020e */
[-C--:B--23--:R-:W-:Y:S01]  /*4eb0*/  FFMA R73, R12, R8.reuse, R73 ;  /* 0x000000080c497223 */ /* 0x08cfe20000000049 */
[-C--:B------:R-:W-:Y:S01]  /*4ec0*/  FFMA R61, R13, R8.reuse, R61 ;  /* 0x000000080d3d7223 */ /* 0x080fe2000000003d */
[-C--:B------:R-:W-:Y:S01]  /*4ed0*/  FFMA R20, R14, R8.reuse, R20 ;  /* 0x000000080e147223 */ /* 0x080fe20000000014 */
[-C--:B------:R-:W-:Y:S01]  /*4ee0*/  FFMA R36, R15, R8.reuse, R36 ;  /* 0x000000080f247223 */ /* 0x080fe20000000024 */
[-C--:B----4-:R-:W-:Y:S01]  /*4ef0*/  FFMA R116, R4, R8.reuse, R116 ;  /* 0x0000000804747223 */ /* 0x090fe20000000074 */
[-C--:B------:R-:W-:Y:S01]  /*4f00*/  FFMA R115, R5, R8.reuse, R115 ;  /* 0x0000000805737223 */ /* 0x080fe20000000073 */
[-C--:B------:R-:W-:Y:S01]  /*4f10*/  FFMA R113, R6, R8.reuse, R113 ;  /* 0x0000000806717223 */ /* 0x080fe20000000071 */
[----:B------:R-:W-:Y:S01]  /*4f20*/  FFMA R114, R7, R8, R114 ;  /* 0x0000000807727223 */ /* 0x000fe20000000072 */
[----:B------:R-:W2:Y:S01]  /*4f30*/  LDCU.64 UR4, c[0x0][0x3a8] ;  /* 0x00007500ff0477ac */ /* 0x000ea20008000a00 */
[----:B------:R-:W-:-:S02]  /*4f40*/  IMAD R8, R21, UR17, R25 ;  /* 0x0000001115087c24 */ /* 0x000fc4000f8e0219 */
[C---:B-1----:R-:W-:Y:S01]  /*4f50*/  FFMA R47, R12.reuse, R16, R64 ;  /* 0x000000100c2f7223 */ /* 0x042fe20000000040 */
[C---:B------:R-:W-:Y:S01]  /*4f60*/  FFMA R101, R12.reuse, R17, R101 ;  /* 0x000000110c657223 */ /* 0x040fe20000000065 */
[C---:B------:R-:W-:Y:S01]  /*4f70*/  FFMA R96, R12.reuse, R18, R96 ;  /* 0x000000120c607223 */ /* 0x040fe20000000060 */
[C---:B------:R-:W-:Y:S01]  /*4f80*/  FFMA R48, R12.reuse, R19, R48 ;  /* 0x000000130c307223 */ /* 0x040fe20000000030 */
[C---:B------:R-:W-:Y:S01]  /*4f90*/  FFMA R72, R12.reuse, R9, R72 ;  /* 0x000000090c487223 */ /* 0x040fe20000000048 */
[CC--:B------:R-:W-:Y:S01]  /*4fa0*/  FFMA R71, R12.reuse, R10.reuse, R71 ;  /* 0x0000000a0c477223 */ /* 0x0c0fe20000000047 */
[----:B------:R-:W-:Y:S01]  /*4fb0*/  FFMA R70, R12, R11, R70 ;  /* 0x0000000b0c467223 */ /* 0x000fe20000000046 */
[----:B------:R-:W-:Y:S02]  /*4fc0*/  IMAD R45, R24, UR17, R23 ;  /* 0x00000011182d7c24 */ /* 0x000fe4000f8e0217 */
[-C--:B------:R-:W-:Y:S01]  /*4fd0*/  FFMA R59, R13, R10.reuse, R59 ;  /* 0x0000000a0d3b7223 */ /* 0x080fe2000000003b */
[-C--:B------:R-:W-:Y:S01]  /*4fe0*/  FFMA R38, R14, R10.reuse, R38 ;  /* 0x0000000a0e267223 */ /* 0x080fe20000000026 */
[-C--:B------:R-:W-:Y:S01]  /*4ff0*/  FFMA R2, R15, R10.reuse, R2 ;  /* 0x0000000a0f027223 */ /* 0x080fe20000000002 */
[-C--:B------:R-:W-:Y:S01]  /*5000*/  FFMA R54, R4, R10.reuse, R54 ;  /* 0x0000000a04367223 */ /* 0x080fe20000000036 */
[-C--:B------:R-:W-:Y:S01]  /*5010*/  FFMA R43, R5, R10.reuse, R43 ;  /* 0x0000000a052b7223 */ /* 0x080fe2000000002b */
[----:B------:R-:W-:Y:S01]  /*5020*/  MOV R12, UR13 ;  /* 0x0000000d000c7c02 */ /* 0x000fe20008000f00 */
[-C--:B------:R-:W-:Y:S01]  /*5030*/  FFMA R42, R6, R10.reuse, R42 ;  /* 0x0000000a062a7223 */ /* 0x080fe2000000002a */
[----:B------:R-:W-:Y:S01]  /*5040*/  FFMA R41, R7, R10, R41 ;  /* 0x0000000a07297223 */ /* 0x000fe20000000029 */
[----:B------:R-:W-:Y:S01]  /*5050*/  IADD3 R10, PT, PT, R8, UR17, RZ ;  /* 0x00000011080a7c10 */ /* 0x000fe2000fffe0ff */
[CC--:B------:R-:W-:Y:S01]  /*5060*/  FFMA R106, R13.reuse, R16.reuse, R106 ;  /* 0x000000100d6a7223 */ /* 0x0c0fe2000000006a */
[----:B------:R-:W-:Y:S01]  /*5070*/  LEA R45, P0, R12, R45, 0x7 ;  /* 0x0000002d0c2d7211 */ /* 0x000fe200078038ff */
[----:B------:R-:W-:Y:S01]  /*5080*/  FFMA R95, R4, R16, R69 ;  /* 0x00000010045f7223 */ /* 0x000fe20000000045 */
[----:B------:R-:W-:Y:S01]  /*5090*/  IADD3 R12, PT, PT, R10, UR17, RZ ;  /* 0x000000110a0c7c10 */ /* 0x000fe2000fffe0ff */
[CC--:B------:R-:W-:Y:S01]  /*50a0*/  FFMA R102, R13.reuse, R17.reuse, R102 ;  /* 0x000000110d667223 */ /* 0x0c0fe20000000066 */
[C---:B------:R-:W-:Y:S01]  /*50b0*/  FFMA R91, R4.reuse, R17, R78 ;  /* 0x00000011045b7223 */ /* 0x040fe2000000004e */
[CC--:B------:R-:W-:Y:S01]  /*50c0*/  FFMA R97, R13.reuse, R18.reuse, R97 ;  /* 0x000000120d617223 */ /* 0x0c0fe20000000061 */
[CC--:B------:R-:W-:Y:S01]  /*50d0*/  FFMA R87, R4.reuse, R18.reuse, R85 ;  /* 0x0000001204577223 */ /* 0x0c0fe20000000055 */
[CC--:B------:R-:W-:Y:S01]  /*50e0*/  FFMA R49, R13.reuse, R19.reuse, R49 ;  /* 0x000000130d317223 */ /* 0x0c0fe20000000031 */
[C---:B------:R-:W-:Y:S01]  /*50f0*/  FFMA R118, R4.reuse, R19, R118 ;  /* 0x0000001304767223 */ /* 0x040fe20000000076 */
[C---:B------:R-:W-:Y:S01]  /*5100*/  FFMA R60, R13.reuse, R9, R60 ;  /* 0x000000090d3c7223 */ /* 0x040fe2000000003c */
[----:B------:R-:W-:Y:S01]  /*5110*/  FFMA R58, R13, R11, R58 ;  /* 0x0000000b0d3a7223 */ /* 0x000fe2000000003a */
[C---:B------:R-:W-:Y:S01]  /*5120*/  FFMA R112, R4.reuse, R9, R112 ;  /* 0x0000000904707223 */ /* 0x040fe20000000070 */
[----:B------:R-:W-:Y:S01]  /*5130*/  FFMA R109, R4, R11, R109 ;  /* 0x0000000b046d7223 */ /* 0x000fe2000000006d */
[----:B------:R-:W-:Y:S01]  /*5140*/  IADD3.X R44, PT, PT, RZ, RZ, RZ, P0, !PT ;  /* 0x000000ffff2c7210 */ /* 0x000fe200007fe4ff */
[----:B------:R-:W-:Y:S01]  /*5150*/  FFMA R89, R7, R17, R86 ;  /* 0x0000001107597223 */ /* 0x000fe20000000056 */
[-C--:B------:R-:W-:Y:S01]  /*5160*/  IADD3 R13, P0, PT, R8, R45.reuse, RZ ;  /* 0x0000002d080d7210 */ /* 0x080fe20007f1e0ff */
[C---:B------:R-:W-:Y:S01]  /*5170*/  FFMA R86, R5.reuse, R18, R84 ;  /* 0x0000001205567223 */ /* 0x040fe20000000054 */
[----:B------:R-:W-:Y:S01]  /*5180*/  IADD3 R4, P2, PT, R12, R45, RZ ;  /* 0x0000002d0c047210 */ /* 0x000fe20007f5e0ff */
[-C--:B------:R-:W-:Y:S01]  /*5190*/  FFMA R107, R14, R16.reuse, R107 ;  /* 0x000000100e6b7223 */ /* 0x080fe2000000006b */
[CC--:B------:R-:W-:Y:S01]  /*51a0*/  FFMA R94, R5.reuse, R16.reuse, R74 ;  /* 0x00000010055e7223 */ /* 0x0c0fe2000000004a */
[----:B------:R-:W-:Y:S01]  /*51b0*/  FFMA R92, R6, R16, R75 ;  /* 0x00000010065c7223 */ /* 0x000fe2000000004b */
[-C--:B------:R-:W-:Y:S01]  /*51c0*/  FFMA R100, R14, R17.reuse, R100 ;  /* 0x000000110e647223 */ /* 0x080fe20000000064 */
[CC--:B------:R-:W-:Y:S01]  /*51d0*/  FFMA R90, R5.reuse, R17.reuse, R77 ;  /* 0x00000011055a7223 */ /* 0x0c0fe2000000004d */
[----:B------:R-:W-:Y:S01]  /*51e0*/  FFMA R88, R6, R17, R76 ;  /* 0x0000001106587223 */ /* 0x000fe2000000004c */
[-C--:B------:R-:W-:Y:S01]  /*51f0*/  FFMA R98, R14, R18.reuse, R98 ;  /* 0x000000120e627223 */ /* 0x080fe20000000062 */
[----:B------:R-:W-:Y:S01]  /*5200*/  FFMA R84, R6, R18, R83 ;  /* 0x0000001206547223 */ /* 0x000fe20000000053 */
[-C--:B------:R-:W-:Y:S01]  /*5210*/  FFMA R50, R14, R19.reuse, R50 ;  /* 0x000000130e327223 */ /* 0x080fe20000000032 */
[CC--:B------:R-:W-:Y:S01]  /*5220*/  FFMA R82, R5.reuse, R19.reuse, R82 ;  /* 0x0000001305527223 */ /* 0x0c0fe20000000052 */
[----:B------:R-:W-:Y:S01]  /*5230*/  FFMA R80, R6, R19, R80 ;  /* 0x0000001306507223 */ /* 0x000fe20000000050 */
[C---:B------:R-:W-:Y:S01]  /*5240*/  FFMA R40, R14.reuse, R9, R40 ;  /* 0x000000090e287223 */ /* 0x040fe20000000028 */
[----:B------:R-:W-:Y:S01]  /*5250*/  FFMA R37, R14, R11, R37 ;  /* 0x0000000b0e257223 */ /* 0x000fe20000000025 */
[CC--:B------:R-:W-:Y:S01]  /*5260*/  FFMA R111, R5.reuse, R9.reuse, R111 ;  /* 0x00000009056f7223 */ /* 0x0c0fe2000000006f */
[C---:B------:R-:W-:Y:S01]  /*5270*/  FFMA R119, R6.reuse, R9, R119 ;  /* 0x0000000906777223 */ /* 0x040fe20000000077 */
[-C--:B------:R-:W-:Y:S01]  /*5280*/  FFMA R22, R5, R11.reuse, R22 ;  /* 0x0000000b05167223 */ /* 0x080fe20000000016 */
[----:B------:R-:W-:Y:S01]  /*5290*/  FFMA R39, R6, R11, R39 ;  /* 0x0000000b06277223 */ /* 0x000fe20000000027 */
[----:B------:R-:W-:Y:S01]  /*52a0*/  IADD3 R6, P1, PT, R10, R45, RZ ;  /* 0x0000002d0a067210 */ /* 0x000fe20007f3e0ff */
[-C--:B------:R-:W-:Y:S01]  /*52b0*/  FFMA R3, R15, R9.reuse, R3 ;  /* 0x000000090f037223 */ /* 0x080fe20000000003 */
[-C--:B------:R-:W-:Y:S01]  /*52c0*/  IADD3.X R14, PT, PT, RZ, R44.reuse, RZ, P0, !PT ;  /* 0x0000002cff0e7210 */ /* 0x080fe200007fe4ff */
[C---:B------:R-:W-:Y:S01]  /*52d0*/  FFMA R55, R7.reuse, R9, R55 ;  /* 0x0000000907377223 */ /* 0x040fe20000000037 */
[----:B------:R-:W-:Y:S01]  /*52e0*/  IADD3.X R5, PT, PT, RZ, R44, RZ, P2, !PT ;  /* 0x0000002cff057210 */ /* 0x000fe200017fe4ff */
[-C--:B------:R-:W-:Y:S01]  /*52f0*/  FFMA R93, R7, R16.reuse, R79 ;  /* 0x00000010075d7223 */ /* 0x080fe2000000004f */
[----:B--2---:R-:W-:Y:S01]  /*5300*/  LEA R120, P0, R13, UR4, 0x2 ;  /* 0x000000040d787c11 */ /* 0x004fe2000f8010ff */
[C---:B------:R-:W-:Y:S01]  /*5310*/  FFMA R108, R15.reuse, R16, R108 ;  /* 0x000000100f6c7223 */ /* 0x040fe2000000006c */
[----:B------:R-:W-:Y:S01]  /*5320*/  LEA R78, P2, R4, UR4, 0x2 ;  /* 0x00000004044e7c11 */ /* 0x000fe2000f8410ff */
[C---:B------:R-:W-:Y:S01]  /*5330*/  FFMA R103, R15.reuse, R17, R103 ;  /* 0x000000110f677223 */ /* 0x040fe20000000067 */
[----:B------:R-:W-:Y:S01]  /*5340*/  IADD3.X R9, PT, PT, RZ, R44, RZ, P1, !PT ;  /* 0x0000002cff097210 */ /* 0x000fe20000ffe4ff */
[CC--:B------:R-:W-:Y:S01]  /*5350*/  FFMA R99, R15.reuse, R18.reuse, R99 ;  /* 0x000000120f637223 */ /* 0x0c0fe20000000063 */
[----:B------:R-:W-:Y:S01]  /*5360*/  LEA R74, P1, R6, UR4, 0x2 ;  /* 0x00000004064a7c11 */ /* 0x000fe2000f8210ff */
[----:B------:R-:W-:Y:S01]  /*5370*/  FFMA R51, R15, R19, R51 ;  /* 0x000000130f337223 */ /* 0x000fe20000000033 */
[----:B------:R-:W-:Y:S01]  /*5380*/  LEA.HI.X R121, R13, UR5, R14, 0x2, P0 ;  /* 0x000000050d797c11 */ /* 0x000fe200080f140e */
[----:B------:R-:W-:Y:S01]  /*5390*/  FFMA R0, R15, R11, R0 ;  /* 0x0000000b0f007223 */ /* 0x000fe20000000000 */
[----:B------:R-:W-:Y:S01]  /*53a0*/  LEA.HI.X R79, R4, UR5, R5, 0x2, P2 ;  /* 0x00000005044f7c11 */ /* 0x000fe200090f1405 */
[C---:B------:R-:W-:Y:S01]  /*53b0*/  FFMA R85, R7.reuse, R18, R46 ;  /* 0x0000001207557223 */ /* 0x040fe2000000002e */
[----:B------:R-:W-:Y:S01]  /*53c0*/  IADD3 R4, PT, PT, R8, 0x20, RZ ;  /* 0x0000002008047810 */ /* 0x000fe20007ffe0ff */
[C---:B------:R-:W-:Y:S01]  /*53d0*/  FFMA R81, R7.reuse, R19, R81 ;  /* 0x0000001307517223 */ /* 0x040fe20000000051 */
[----:B------:R-:W-:Y:S01]  /*53e0*/  IADD3 R14, PT, PT, R10, 0x20, RZ ;  /* 0x000000200a0e7810 */ /* 0x000fe20007ffe0ff */
[----:B------:R-:W-:Y:S01]  /*53f0*/  FFMA R105, R7, R11, R105 ;  /* 0x0000000b07697223 */ /* 0x000fe20000000069 */
[----:B------:R-:W-:Y:S01]  /*5400*/  LEA.HI.X R75, R6, UR5, R9, 0x2, P1 ;  /* 0x00000005064b7c11 */ /* 0x000fe200088f1409 */
[----:B------:R-:W-:Y:S01]  /*5410*/  LDS.128 R28, [R104+0x2240] ;  /* 0x00224000681c7984 */ /* 0x000fe20000000c00 */
[----:B------:R-:W-:-:S02]  /*5420*/  IADD3 R15, P0, PT, R4, R45, RZ ;  /* 0x0000002d040f7210 */ /* 0x000fc40007f1e0ff */
[----:B------:R-:W-:Y:S01]  /*5430*/  IADD3 R13, P1, PT, R14, R45, RZ ;  /* 0x0000002d0e0d7210 */ /* 0x000fe20007f3e0ff */
[----:B------:R-:W-:Y:S01]  /*5440*/  LDS.128 R8, [R104+0x2200] ;  /* 0x0022000068087984 */ /* 0x000fe20000000c00 */
[-C--:B------:R-:W-:Y:S02]  /*5450*/  IADD3.X R18, PT, PT, RZ, R44.reuse, RZ, P0, !PT ;  /* 0x0000002cff127210 */ /* 0x080fe400007fe4ff */
[----:B------:R-:W-:Y:S01]  /*5460*/  IADD3.X R16, PT, PT, RZ, R44, RZ, P1, !PT ;  /* 0x0000002cff107210 */ /* 0x000fe20000ffe4ff */
[----:B------:R-:W1:Y:S01]  /*5470*/  LDS.128 R4, [R110+0x2200] ;  /* 0x002200006e047984 */ /* 0x000e620000000c00 */
[----:B------:R-:W-:Y:S02]  /*5480*/  LEA R62, P0, R15, UR4, 0x2 ;  /* 0x000000040f3e7c11 */ /* 0x000fe4000f8010ff */
[----:B------:R-:W-:Y:S01]  /*5490*/  LEA R68, P1, R13, UR4, 0x2 ;  /* 0x000000040d447c11 */ /* 0x000fe2000f8210ff */
[----:B------:R-:W-:Y:S01]  /*54a0*/  LDS.128 R32, [R104+0x3a40] ;  /* 0x003a400068207984 */ /* 0x000fe20000000c00 */
[----:B------:R-:W-:-:S02]  /*54b0*/  IADD3 R14, PT, PT, R12, UR17, RZ ;  /* 0x000000110c0e7c10 */ /* 0x000fc4000fffe0ff */
[----:B------:R-:W-:Y:S02]  /*54c0*/  LEA.HI.X R63, R15, UR5, R18, 0x2, P0 ;  /* 0x000000050f3f7c11 */ /* 0x000fe400080f1412 */
[----:B------:R-:W-:Y:S02]  /*54d0*/  LEA.HI.X R69, R13, UR5, R16, 0x2, P1 ;  /* 0x000000050d457c11 */ /* 0x000fe400088f1410 */
[----:B------:R-:W-:Y:S02]  /*54e0*/  MOV R17, UR17 ;  /* 0x0000001100117c02 */ /* 0x000fe40008000f00 */
[----:B------:R-:W-:Y:S02]  /*54f0*/  IADD3 R12, PT, PT, R12, 0x20, RZ ;  /* 0x000000200c0c7810 */ /* 0x000fe40007ffe0ff */
[-C--:B------:R-:W-:Y:S02]  /*5500*/  IADD3 R13, P0, PT, R14, R45.reuse, RZ ;  /* 0x0000002d0e0d7210 */ /* 0x080fe40007f1e0ff */
[----:B------:R-:W-:Y:S01]  /*5510*/  IADD3 R16, P1, PT, R12, R45, RZ ;  /* 0x0000002d0c107210 */ /* 0x000fe20007f3e0ff */
[----:B------:R-:W-:Y:S01]  /*5520*/  IMAD R12, R17, 0xd, R14 ;  /* 0x0000000d110c7824 */ /* 0x000fe200078e020e */
[----:B------:R-:W-:-:S02]  /*5530*/  IADD3.X R18, PT, PT, RZ, R44, RZ, P0, !PT ;  /* 0x0000002cff127210 */ /* 0x000fc400007fe4ff */
[C---:B------:R-:W-:Y:S02]  /*5540*/  LEA R76, P0, R13.reuse, UR4, 0x2 ;  /* 0x000000040d4c7c11 */ /* 0x040fe4000f8010ff */
[----:B------:R-:W-:Y:S02]  /*5550*/  IADD3 R14, PT, PT, R14, 0x20, RZ ;  /* 0x000000200e0e7810 */ /* 0x000fe40007ffe0ff */
[----:B------:R-:W-:Y:S02]  /*5560*/  IADD3.X R17, PT, PT, RZ, R44, RZ, P1, !PT ;  /* 0x0000002cff117210 */ /* 0x000fe40000ffe4ff */
[----:B------:R-:W-:Y:S02]  /*5570*/  LEA R66, P1, R16, UR4, 0x2 ;  /* 0x0000000410427c11 */ /* 0x000fe4000f8210ff */
[----:B------:R-:W-:Y:S02]  /*5580*/  LEA.HI.X R77, R13, UR5, R18, 0x2, P0 ;  /* 0x000000050d4d7c11 */ /* 0x000fe400080f1412 */
[----:B------:R-:W-:-:S02]  /*5590*/  IADD3 R15, P2, PT, R14, R45, RZ ;  /* 0x0000002d0e0f7210 */ /* 0x000fc40007f5e0ff */
[-C--:B------:R-:W-:Y:S02]  /*55a0*/  IADD3 R13, P3, PT, R12, R45.reuse, RZ ;  /* 0x0000002d0c0d7210 */ /* 0x080fe40007f7e0ff */
[----:B------:R-:W-:Y:S02]  /*55b0*/  LEA.HI.X R67, R16, UR5, R17, 0x2, P1 ;  /* 0x0000000510437c11 */ /* 0x000fe400088f1411 */
[-C--:B------:R-:W-:Y:S02]  /*55c0*/  IADD3.X R18, PT, PT, RZ, R44.reuse, RZ, P2, !PT ;  /* 0x0000002cff127210 */ /* 0x080fe400017fe4ff */
[----:B------:R-:W-:Y:S01]  /*55d0*/  IADD3.X R16, PT, PT, RZ, R44, RZ, P3, !PT ;  /* 0x0000002cff107210 */ /* 0x000fe20001ffe4ff */
[-C--:B-1----:R-:W-:Y:S01]  /*55e0*/  FFMA R47, R8, R4.reuse, R47 ;  /* 0x00000004082f7223 */ /* 0x082fe2000000002f */
[----:B------:R-:W-:Y:S01]  /*55f0*/  LEA R64, P0, R15, UR4, 0x2 ;  /* 0x000000040f407c11 */ /* 0x000fe2000f8010ff */
[-C--:B------:R-:W-:Y:S01]  /*5600*/  FFMA R101, R9, R4.reuse, R101 ;  /* 0x0000000409657223 */ /* 0x080fe20000000065 */
[----:B------:R-:W-:Y:S01]  /*5610*/  LEA R52, P1, R13, UR4, 0x2 ;  /* 0x000000040d347c11 */ /* 0x000fe2000f8210ff */
[-C--:B------:R-:W-:Y:S01]  /*5620*/  FFMA R96, R10, R4.reuse, R96 ;  /* 0x000000040a607223 */ /* 0x080fe20000000060 */
[----:B------:R-:W-:Y:S01]  /*5630*/  LEA.HI.X R65, R15, UR5, R18, 0x2, P0 ;  /* 0x000000050f417c11 */ /* 0x000fe200080f1412 */
[-C--:B------:R-:W-:Y:S01]  /*5640*/  FFMA R48, R11, R4.reuse, R48 ;  /* 0x000000040b307223 */ /* 0x080fe20000000030 */
[----:B------:R-:W-:Y:S01]  /*5650*/  LEA.HI.X R53, R13, UR5, R16, 0x2, P1 ;  /* 0x000000050d357c11 */ /* 0x000fe200088f1410 */
[-C--:B------:R-:W-:Y:S01]  /*5660*/  FFMA R73, R28, R4.reuse, R73 ;  /* 0x000000041c497223 */ /* 0x080fe20000000049 */
[----:B------:R-:W1:Y:S01]  /*5670*/  LDS.128 R16, [R110+0x2280] ;  /* 0x002280006e107984 */ /* 0x000e620000000c00 */
[C---:B------:R-:W-:Y:S01]  /*5680*/  IADD3 R14, PT, PT, R12.reuse, UR17, RZ ;  /* 0x000000110c0e7c10 */ /* 0x040fe2000fffe0ff */
[-C--:B------:R-:W-:Y:S01]  /*5690*/  FFMA R72, R29, R4.reuse, R72 ;  /* 0x000000041d487223 */ /* 0x080fe20000000048 */
[----:B------:R-:W-:Y:S01]  /*56a0*/  IADD3 R24, PT, PT, R12, 0x20, RZ ;  /* 0x000000200c187810 */ /* 0x000fe20007ffe0ff */
[-C--:B------:R-:W-:Y:S01]  /*56b0*/  FFMA R71, R30, R4.reuse, R71 ;  /* 0x000000041e477223 */ /* 0x080fe20000000047 */
[----:B------:R-:W-:Y:S01]  /*56c0*/  IADD3 R12, PT, PT, R14, UR17, RZ ;  /* 0x000000110e0c7c10 */ /* 0x000fe2000fffe0ff */
[----:B------:R-:W-:Y:S01]  /*56d0*/  FFMA R70, R31, R4, R70 ;  /* 0x000000041f467223 */ /* 0x000fe20000000046 */
[----:B------:R-:W-:Y:S01]  /*56e0*/  IADD3 R23, P5, PT, R24, R45, RZ ;  /* 0x0000002d18177210 */ /* 0x000fe20007fbe0ff */
[-C--:B------:R-:W-:Y:S01]  /*56f0*/  FFMA R106, R8, R5.reuse, R106 ;  /* 0x00000005086a7223 */ /* 0x080fe2000000006a */
[----:B------:R-:W-:Y:S01]  /*5700*/  IADD3 R24, PT, PT, R12, UR17, RZ ;  /* 0x000000110c187c10 */ /* 0x000fe2000fffe0ff */
[----:B------:R-:W-:Y:S01]  /*5710*/  FFMA R102, R9, R5, R102 ;  /* 0x0000000509667223 */ /* 0x000fe20000000066 */
[----:B------:R-:W-:Y:S01]  /*5720*/  IADD3 R57, P6, PT, R14, R45, RZ ;  /* 0x0000002d0e397210 */ /* 0x000fe20007fde0ff */
[----:B------:R-:W-:Y:S01]  /*5730*/  FFMA R97, R10, R5, R97 ;  /* 0x000000050a617223 */ /* 0x000fe20000000061 */
[C---:B------:R-:W-:Y:S01]  /*5740*/  IADD3 R117, P4, PT, R12.reuse, R45, RZ ;  /* 0x0000002d0c757210 */ /* 0x040fe20007f9e0ff */
[-C--:B------:R-:W-:Y:S01]  /*5750*/  FFMA R49, R11, R5.reuse, R49 ;  /* 0x000000050b317223 */ /* 0x080fe20000000031 */
[----:B------:R-:W-:Y:S01]  /*5760*/  IADD3 R46, PT, PT, R12, 0x20, RZ ;  /* 0x000000200c2e7810 */ /* 0x000fe20007ffe0ff */
[-C--:B------:R-:W-:Y:S01]  /*5770*/  FFMA R61, R28, R5.reuse, R61 ;  /* 0x000000051c3d7223 */ /* 0x080fe2000000003d */
[----:B------:R-:W-:Y:S01]  /*5780*/  IADD3 R14, PT, PT, R14, 0x20, RZ ;  /* 0x000000200e0e7810 */ /* 0x000fe20007ffe0ff */
[-C--:B------:R-:W-:Y:S01]  /*5790*/  FFMA R60, R29, R5.reuse, R60 ;  /* 0x000000051d3c7223 */ /* 0x080fe2000000003c */
[----:B------:R-:W-:Y:S01]  /*57a0*/  IADD3 R12, PT, PT, R24, 0x20, RZ ;  /* 0x00000020180c7810 */ /* 0x000fe20007ffe0ff */
[----:B------:R-:W-:Y:S01]  /*57b0*/  FFMA R59, R30, R5, R59 ;  /* 0x000000051e3b7223 */ /* 0x000fe2000000003b */
[----:B------:R-:W-:Y:S01]  /*57c0*/  IADD3 R83, P3, PT, R14, R45, RZ ;  /* 0x0000002d0e537210 */ /* 0x000fe20007f7e0ff */
[----:B------:R-:W-:Y:S01]  /*57d0*/  FFMA R58, R31, R5, R58 ;  /* 0x000000051f3a7223 */ /* 0x000fe2000000003a */
[-C--:B------:R-:W-:Y:S01]  /*57e0*/  IADD3 R21, P2, PT, R24, R45.reuse, RZ ;  /* 0x0000002d18157210 */ /* 0x080fe20007f5e0ff */
[-C--:B------:R-:W-:Y:S01]  /*57f0*/  FFMA R107, R8, R6.reuse, R107 ;  /* 0x00000006086b7223 */ /* 0x080fe2000000006b */
[-C--:B------:R-:W-:Y:S01]  /*5800*/  IADD3 R46, P1, PT, R46, R45.reuse, RZ ;  /* 0x0000002d2e2e7210 */ /* 0x080fe20007f3e0ff */
[-C--:B------:R-:W-:Y:S01]  /*5810*/  FFMA R100, R9, R6.reuse, R100 ;  /* 0x0000000609647223 */ /* 0x080fe20000000064 */
[----:B------:R-:W-:Y:S01]  /*5820*/  IADD3 R45, P0, PT, R12, R45, RZ ;  /* 0x0000002d0c2d7210 */ /* 0x000fe20007f1e0ff */
        /* <DEDUP_REMOVED lines=31> */
[C---:B------:R-:W-:Y:S01]  /*5a20*/  FFMA R116, R28.reuse, R16, R116 ;  /* 0x000000101c747223 */ /* 0x040fe20000000074 */
        /* <DEDUP_REMOVED lines=9> */
[C---:B------:R-:W-:Y:S01]  /*5ac0*/  FFMA R54, R30.reuse, R16, R54 ;  /* 0x000000101e367223 */ /* 0x040fe20000000036 */
[----:B------:R-:W3:Y:S01]  /*5ad0*/  LDS.128 R8, [R110+0x2480] ;  /* 0x002480006e087984 */ /* 0x000ee20000000c00 */
        /* <DEDUP_REMOVED lines=13> */
[-C--:B--2---:R-:W-:Y:S01]  /*5bb0*/  FFMA R73, R24, R4.reuse, R73 ;  /* 0x0000000418497223 */ /* 0x084fe20000000049 */
        /* <DEDUP_REMOVED lines=44> */
[C---:B------:R-:W-:Y:S01]  /*5e80*/  FFMA R116, R24.reuse, R8, R116 ;  /* 0x0000000818747223 */ /* 0x040fe20000000074 */
[C---:B------:R-:W-:Y:S01]  /*5e90*/  FFMA R115, R24.reuse, R9, R115 ;  /* 0x0000000918737223 */ /* 0x040fe20000000073 */
[C---:B------:R-:W-:Y:S01]  /*5ea0*/  FFMA R113, R24.reuse, R10, R113 ;  /* 0x0000000a18717223 */ /* 0x040fe20000000071 */
[----:B------:R-:W2:Y:S01]  /*5eb0*/  LDS.128 R12, [R110+0x2680] ;  /* 0x002680006e0c7984 */ /* 0x000ea20000000c00 */
        /* <DEDUP_REMOVED lines=422> */
[----:B------:R-:W3:Y:S01]  /*7920*/  LDS.128 R24, [R104+0x3440] ;  /* 0x0034400068187984 */ /* 0x000ee20000000c00 */
        /* <DEDUP_REMOVED lines=202> */
[C---:B---3--:R-:W-:Y:S01]  /*85d0*/  FFMA R40, R25.reuse, R18, R40 ;  /* 0x0000001219287223 */ /* 0x048fe20000000028 */
[----:B------:R-:W-:Y:S01]  /*85e0*/  LDS.128 R12, [R104+0x3a00] ;  /* 0x003a0000680c7984 */ /* 0x000fe20000000c00 */
[-C--:B------:R-:W-:Y:S01]  /*85f0*/  FFMA R73, R24, R16.reuse, R73 ;  /* 0x0000001018497223 */ /* 0x080fe20000000049 */
[-C--:B------:R-:W-:Y:S01]  /*8600*/  FFMA R72, R25, R16.reuse, R72 ;  /* 0x0000001019487223 */ /* 0x080fe20000000048 */
[-C--:B------:R-:W-:Y:S01]  /*8610*/  FFMA R71, R26, R16.reuse, R71 ;  /* 0x000000101a477223 */ /* 0x080fe20000000047 */
[----:B------:R-:W3:Y:S01]  /*8620*/  LDS.128 R4, [R110+0x3a00] ;  /* 0x003a00006e047984 */ /* 0x000ee20000000c00 */
[----:B------:R-:W-:Y:S01]  /*8630*/  FFMA R70, R27, R16, R70 ;  /* 0x000000101b467223 */ /* 0x000fe20000000046 */
[-C--:B------:R-:W-:Y:S01]  /*8640*/  FFMA R61, R24, R17.reuse, R61 ;  /* 0x00000011183d7223 */ /* 0x080fe2000000003d */
[-C--:B------:R-:W-:Y:S01]  /*8650*/  FFMA R60, R25, R17.reuse, R60 ;  /* 0x00000011193c7223 */ /* 0x080fe2000000003c */
[-C--:B------:R-:W-:Y:S01]  /*8660*/  FFMA R59, R26, R17.reuse, R59 ;  /* 0x000000111a3b7223 */ /* 0x080fe2000000003b */
[C---:B------:R-:W-:Y:S01]  /*8670*/  FFMA R58, R27.reuse, R17, R58 ;  /* 0x000000111b3a7223 */ /* 0x040fe2000000003a */
[-C--:B------:R-:W-:Y:S01]  /*8680*/  FFMA R20, R24, R18.reuse, R20 ;  /* 0x0000001218147223 */ /* 0x080fe20000000014 */
[-C--:B------:R-:W-:Y:S01]  /*8690*/  FFMA R38, R26, R18.reuse, R38 ;  /* 0x000000121a267223 */ /* 0x080fe20000000026 */
[----:B------:R-:W-:Y:S01]  /*86a0*/  FFMA R37, R27, R18, R37 ;  /* 0x000000121b257223 */ /* 0x000fe20000000025 */
[-C--:B------:R-:W-:Y:S01]  /*86b0*/  FFMA R36, R24, R19.reuse, R36 ;  /* 0x0000001318247223 */ /* 0x080fe20000000024 */
[-C--:B------:R-:W-:Y:S01]  /*86c0*/  FFMA R3, R25, R19.reuse, R3 ;  /* 0x0000001319037223 */ /* 0x080fe20000000003 */
[-C--:B------:R-:W-:Y:S01]  /*86d0*/  FFMA R2, R26, R19.reuse, R2 ;  /* 0x000000131a027223 */ /* 0x080fe20000000002 */
[----:B------:R-:W-:Y:S01]  /*86e0*/  FFMA R0, R27, R19, R0 ;  /* 0x000000131b007223 */ /* 0x000fe20000000000 */
        /* <DEDUP_REMOVED lines=82> */
[C---:B-1----:R-:W-:Y:S01]  /*8c10*/  FFMA R118, R15.reuse, R8, R118 ;  /* 0x000000080f767223 */ /* 0x042fe20000000076 */
        /* <DEDUP_REMOVED lines=9> */
[-C--:B------:R-:W-:Y:S01]  /*8cb0*/  FFMA R91, R13, R8.reuse, R91 ;  /* 0x000000080d5b7223 */ /* 0x080fe2000000005b */
[----:B------:R-:W3:Y:S01]  /*8cc0*/  LDS.128 R28, [R110+0x3c80] ;  /* 0x003c80006e1c7984 */ /* 0x000ee20000000c00 */
[-C--:B------:R-:W-:Y:S01]  /*8cd0*/  FFMA R87, R14, R8.reuse, R87 ;  /* 0x000000080e577223 */ /* 0x080fe20000000057 */
[-C--:B------:R-:W-:Y:S01]  /*8ce0*/  FFMA R116, R32, R8.reuse, R116 ;  /* 0x0000000820747223 */ /* 0x080fe20000000074 */
[-C--:B------:R-:W-:Y:S01]  /*8cf0*/  FFMA R112, R33, R8.reuse, R112 ;  /* 0x0000000821707223 */ /* 0x080fe20000000070 */
[-C--:B------:R-:W-:Y:S01]  /*8d00*/  FFMA R15, R34, R8.reuse, R54 ;  /* 0x00000008220f7223 */ /* 0x080fe20000000036 */
[----:B------:R-:W-:Y:S01]  /*8d10*/  FFMA R109, R35, R8, R109 ;  /* 0x00000008236d7223 */ /* 0x000fe2000000006d */
[-C--:B------:R-:W-:Y:S01]  /*8d20*/  IADD3.X R12, PT, PT, RZ, R44.reuse, RZ, P6, !PT ;  /* 0x0000002cff0c7210 */ /* 0x080fe200037fe4ff */
[C---:B------:R-:W-:Y:S01]  /*8d30*/  FFMA R86, R14.reuse, R9, R86 ;  /* 0x000000090e567223 */ /* 0x040fe20000000056 */
[----:B------:R-:W-:Y:S01]  /*8d40*/  IADD3.X R8, PT, PT, RZ, R44, RZ, P5, !PT ;  /* 0x0000002cff087210 */ /* 0x000fe20002ffe4ff */
[CC--:B------:R-:W-:Y:S01]  /*8d50*/  FFMA R84, R14.reuse, R10.reuse, R84 ;  /* 0x0000000a0e547223 */ /* 0x0c0fe20000000054 */
[----:B------:R-:W-:Y:S01]  /*8d60*/  LEA R56, P6, R57, UR4, 0x2 ;  /* 0x0000000439387c11 */ /* 0x000fe2000f8c10ff */
[-C--:B------:R-:W-:Y:S01]  /*8d70*/  FFMA R85, R14, R11.reuse, R85 ;  /* 0x0000000b0e557223 */ /* 0x080fe20000000055 */
[----:B------:R-:W-:Y:S01]  /*8d80*/  LEA R54, P5, R23, UR4, 0x2 ;  /* 0x0000000417367c11 */ /* 0x000fe2000f8a10ff */
[----:B------:R-:W-:Y:S01]  /*8d90*/  FFMA R14, R33, R11, R55 ;  /* 0x0000000b210e7223 */ /* 0x000fe20000000037 */
[C---:B------:R-:W-:Y:S01]  /*8da0*/  FFMA R90, R13.reuse, R9, R90 ;  /* 0x000000090d5a7223 */ /* 0x040fe2000000005a */
[CC--:B------:R-:W-:Y:S01]  /*8db0*/  FFMA R88, R13.reuse, R10.reuse, R88 ;  /* 0x0000000a0d587223 */ /* 0x0c0fe20000000058 */
[----:B------:R-:W-:Y:S01]  /*8dc0*/  FFMA R89, R13, R11, R89 ;  /* 0x0000000b0d597223 */ /* 0x000fe20000000059 */
[----:B------:R-:W-:Y:S01]  /*8dd0*/  LEA.HI.X R57, R57, UR5, R12, 0x2, P6 ;  /* 0x0000000539397c11 */ /* 0x000fe2000b0f140c */
[C---:B------:R-:W-:Y:S01]  /*8de0*/  FFMA R115, R32.reuse, R9, R115 ;  /* 0x0000000920737223 */ /* 0x040fe20000000073 */
[----:B------:R-:W-:Y:S01]  /*8df0*/  LEA.HI.X R55, R23, UR5, R8, 0x2, P5 ;  /* 0x0000000517377c11 */ /* 0x000fe2000a8f1408 */
[CC--:B------:R-:W-:Y:S01]  /*8e00*/  FFMA R113, R32.reuse, R10.reuse, R113 ;  /* 0x0000000a20717223 */ /* 0x0c0fe20000000071 */
[----:B------:R-:W-:Y:S01]  /*8e10*/  FFMA R114, R32, R11, R114 ;  /* 0x0000000b20727223 */ /* 0x000fe20000000072 */
[CC--:B------:R-:W-:Y:S01]  /*8e20*/  FFMA R111, R33.reuse, R9.reuse, R111 ;  /* 0x00000009216f7223 */ /* 0x0c0fe2000000006f */
[-C--:B------:R-:W-:Y:S01]  /*8e30*/  FFMA R12, R33, R10.reuse, R119 ;  /* 0x0000000a210c7223 */ /* 0x080fe20000000077 */
[C---:B------:R-:W-:Y:S01]  /*8e40*/  FFMA R16, R34.reuse, R9, R16 ;  /* 0x0000000922107223 */ /* 0x040fe20000000010 */
[CC--:B------:R-:W-:Y:S01]  /*8e50*/  FFMA R17, R34.reuse, R10.reuse, R17 ;  /* 0x0000000a22117223 */ /* 0x0c0fe20000000011 */
[----:B------:R-:W-:Y:S01]  /*8e60*/  FFMA R19, R34, R11, R19 ;  /* 0x0000000b22137223 */ /* 0x000fe20000000013 */
[C---:B------:R-:W-:Y:S01]  /*8e70*/  FFMA R22, R35.reuse, R9, R22 ;  /* 0x0000000923167223 */ /* 0x040fe20000000016 */
[C---:B------:R-:W-:Y:S01]  /*8e80*/  FFMA R23, R35.reuse, R10, R39 ;  /* 0x0000000a23177223 */ /* 0x040fe20000000027 */
[----:B------:R-:W-:Y:S01]  /*8e90*/  FFMA R105, R35, R11, R105 ;  /* 0x0000000b23697223 */ /* 0x000fe20000000069 */
[----:B------:R-:W-:Y:S01]  /*8ea0*/  IADD3.X R10, PT, PT, RZ, R44, RZ, P4, !PT ;  /* 0x0000002cff0a7210 */ /* 0x000fe200027fe4ff */
[----:B------:R-:W-:Y:S01]  /*8eb0*/  LDS.128 R32, [R110+0x3e00] ;  /* 0x003e00006e207984 */ /* 0x000fe20000000c00 */
[-C--:B-1----:R-:W-:Y:S01]  /*8ec0*/  FFMA R47, R24, R4.reuse, R47 ;  /* 0x00000004182f7223 */ /* 0x082fe2000000002f */
[-C--:B------:R-:W-:Y:S01]  /*8ed0*/  FFMA R101, R25, R4.reuse, R101 ;  /* 0x0000000419657223 */ /* 0x080fe20000000065 */
[-C--:B------:R-:W-:Y:S01]  /*8ee0*/  FFMA R96, R26, R4.reuse, R96 ;  /* 0x000000041a607223 */ /* 0x080fe20000000060 */
[-C--:B------:R-:W-:Y:S01]  /*8ef0*/  FFMA R48, R27, R4.reuse, R48 ;  /* 0x000000041b307223 */ /* 0x080fe20000000030 */
[-C--:B--2---:R-:W-:Y:S01]  /*8f00*/  FFMA R73, R40, R4.reuse, R73 ;  /* 0x0000000428497223 */ /* 0x084fe20000000049 */
[-C--:B------:R-:W-:Y:S01]  /*8f10*/  FFMA R72, R41, R4.reuse, R72 ;  /* 0x0000000429487223 */ /* 0x080fe20000000048 */
[CC--:B------:R-:W-:Y:S01]  /*8f20*/  FFMA R71, R42.reuse, R4.reuse, R71 ;  /* 0x000000042a477223 */ /* 0x0c0fe20000000047 */
[C---:B------:R-:W-:Y:S01]  /*8f30*/  FFMA R70, R43.reuse, R4, R70 ;  /* 0x000000042b467223 */ /* 0x040fe20000000046 */
[-C--:B------:R-:W-:Y:S01]  /*8f40*/  FFMA R13, R42, R6.reuse, R38 ;  /* 0x000000062a0d7223 */ /* 0x080fe20000000026 */
[-C--:B------:R-:W-:Y:S01]  /*8f50*/  FFMA R8, R43, R6.reuse, R37 ;  /* 0x000000062b087223 */ /* 0x080fe20000000025 */
[----:B------:R-:W-:Y:S01]  /*8f60*/  FFMA R4, R40, R7, R36 ;  /* 0x0000000728047223 */ /* 0x000fe20000000024 */
[-C--:B------:R-:W-:Y:S01]  /*8f70*/  FFMA R107, R24, R6.reuse, R107 ;  /* 0x00000006186b7223 */ /* 0x080fe2000000006b */
[----:B------:R-:W1:Y:S01]  /*8f80*/  LDS.128 R36, [R104+0x3e00] ;  /* 0x003e000068247984 */ /* 0x000e620000000c00 */
[-C--:B------:R-:W-:Y:S01]  /*8f90*/  FFMA R100, R25, R6.reuse, R100 ;  /* 0x0000000619647223 */ /* 0x080fe20000000064 */
[-C--:B------:R-:W-:Y:S01]  /*8fa0*/  FFMA R98, R26, R6.reuse, R98 ;  /* 0x000000061a627223 */ /* 0x080fe20000000062 */
[-C--:B------:R-:W-:Y:S01]  /*8fb0*/  FFMA R50, R27, R6.reuse, R50 ;  /* 0x000000061b327223 */ /* 0x080fe20000000032 */
[-C--:B------:R-:W-:Y:S01]  /*8fc0*/  FFMA R20, R40, R6.reuse, R20 ;  /* 0x0000000628147223 */ /* 0x080fe20000000014 */
[----:B------:R-:W-:Y:S01]  /*8fd0*/  FFMA R18, R41, R6, R18 ;  /* 0x0000000629127223 */ /* 0x000fe20000000012 */
[----:B------:R-:W-:Y:S01]  /*8fe0*/  IADD3.X R6, PT, PT, RZ, R44, RZ, P3, !PT ;  /* 0x0000002cff067210 */ /* 0x000fe20001ffe4ff */
[-C--:B------:R-:W-:Y:S01]  /*8ff0*/  FFMA R106, R24, R5.reuse, R106 ;  /* 0x00000005186a7223 */ /* 0x080fe2000000006a */
[----:B------:R-:W-:Y:S01]  /*9000*/  LEA R122, P3, R83, UR4, 0x2 ;  /* 0x00000004537a7c11 */ /* 0x000fe2000f8610ff */
[-C--:B------:R-:W-:Y:S01]  /*9010*/  FFMA R102, R25, R5.reuse, R102 ;  /* 0x0000000519667223 */ /* 0x080fe20000000066 */
[----:B------:R-:W-:Y:S01]  /*9020*/  LEA R124, P4, R117, UR4, 0x2 ;  /* 0x00000004757c7c11 */ /* 0x000fe2000f8810ff */
        /* <DEDUP_REMOVED lines=12> */
[----:B------:R-:W-:Y:S01]  /*90f0*/  FFMA R0, R43, R7, R0 ;  /* 0x000000072b007223 */ /* 0x000fe20000000000 */
[----:B------:R-:W-:Y:S01]  /*9100*/  LEA.HI.X R123, R83, UR5, R6, 0x2, P3 ;  /* 0x00000005537b7c11 */ /* 0x000fe200098f1406 */
        /* <DEDUP_REMOVED lines=12> */
[----:B------:R-:W-:Y:S01]  /*91d0*/  LEA.HI.X R125, R117, UR5, R10, 0x2, P4 ;  /* 0x00000005757d7c11 */ /* 0x000fe2000a0f140a */
        /* <DEDUP_REMOVED lines=8> */
[----:B------:R-:W-:Y:S01]  /*9260*/  FFMA R10, R41, R28, R112 ;  /* 0x0000001c290a7223 */ /* 0x000fe20000000070 */
[----:B------:R-:W-:Y:S01]  /*9270*/  IADD3.X R40, PT, PT, RZ, R44, RZ, P2, !PT ;  /* 0x0000002cff287210 */ /* 0x000fe200017fe4ff */
[----:B------:R0:W2:Y:S01]  /*9280*/  LDS.128 R24, [R110+0x3e80] ;  /* 0x003e80006e187984 */ /* 0x0000a20000000c00 */
[----:B------:R-:W-:Y:S01]  /*9290*/  LEA R112, P2, R21, UR4, 0x2 ;  /* 0x0000000415707c11 */ /* 0x000fe2000f8410ff */
        /* <DEDUP_REMOVED lines=12> */
[-C--:B------:R-:W-:Y:S01]  /*9360*/  IADD3.X R41, PT, PT, RZ, R44.reuse, RZ, P1, !PT ;  /* 0x0000002cff297210 */ /* 0x080fe20000ffe4ff */
[----:B------:R-:W3:Y:S01]  /*9370*/  LDS.128 R28, [R104+0x3e40] ;  /* 0x003e4000681c7984 */ /* 0x000ee20000000c00 */
[----:B------:R-:W-:Y:S01]  /*9380*/  IADD3.X R44, PT, PT, RZ, R44, RZ, P0, !PT ;  /* 0x0000002cff2c7210 */ /* 0x000fe200007fe4ff */
[----:B-1----:R-:W-:Y:S01]  /*9390*/  FFMA R40, R37, R32, R101 ;  /* 0x0000002025287223 */ /* 0x002fe20000000065 */
[----:B0-----:R-:W-:Y:S01]  /*93a0*/  LEA R110, P1, R45, UR4, 0x2 ;  /* 0x000000042d6e7c11 */ /* 0x001fe2000f8210ff */
[C---:B------:R-:W-:Y:S01]  /*93b0*/  FFMA R42, R37.reuse, R34, R100 ;  /* 0x00000022252a7223 */ /* 0x040fe20000000064 */
[----:B------:R-:W-:Y:S01]  /*93c0*/  LEA R114, P0, R46, UR4, 0x2 ;  /* 0x000000042e727c11 */ /* 0x000fe2000f8010ff */
[----:B------:R-:W-:Y:S01]  /*93d0*/  FFMA R43, R37, R35, R103 ;  /* 0x00000023252b7223 */ /* 0x000fe20000000067 */
[----:B------:R-:W-:Y:S01]  /*93e0*/  LEA.HI.X R111, R45, UR5, R44, 0x2, P1 ;  /* 0x000000052d6f7c11 */ /* 0x000fe200088f142c */
[----:B------:R-:W-:Y:S01]  /*93f0*/  FFMA R44, R36, R32, R47 ;  /* 0x00000020242c7223 */ /* 0x000fe2000000002f */
[----:B------:R-:W-:Y:S01]  /*9400*/  LEA.HI.X R115, R46, UR5, R41, 0x2, P0 ;  /* 0x000000052e737c11 */ /* 0x000fe200080f1429 */
[C---:B------:R-:W-:Y:S01]  /*9410*/  FFMA R45, R36.reuse, R33, R106 ;  /* 0x00000021242d7223 */ /* 0x040fe2000000006a */
[C---:B------:R-:W-:Y:S01]  /*9420*/  FFMA R46, R36.reuse, R34, R107 ;  /* 0x00000022242e7223 */ /* 0x040fe2000000006b */
[----:B------:R-:W-:Y:S01]  /*9430*/  FFMA R47, R36, R35, R108 ;  /* 0x00000023242f7223 */ /* 0x000fe2000000006c */
[-C--:B------:R-:W-:Y:S01]  /*9440*/  FFMA R41, R37, R33.reuse, R102 ;  /* 0x0000002125297223 */ /* 0x080fe20000000066 */
[C---:B------:R-:W-:Y:S01]  /*9450*/  FFMA R48, R39.reuse, R32, R48 ;  /* 0x0000002027307223 */ /* 0x040fe20000000030 */
[C---:B------:R-:W-:Y:S01]  /*9460*/  FFMA R49, R39.reuse, R33, R49 ;  /* 0x0000002127317223 */ /* 0x040fe20000000031 */
[C---:B------:R-:W-:Y:S01]  /*9470*/  FFMA R50, R39.reuse, R34, R50 ;  /* 0x0000002227327223 */ /* 0x040fe20000000032 */
[----:B------:R0:W-:Y:S01]  /*9480*/  STG.E.128 desc[UR18][R120.64], R44 ;  /* 0x0000002c78007986 */ /* 0x0001e2000c101d12 */
[----:B------:R-:W-:-:S03]  /*9490*/  FFMA R51, R39, R35, R51 ;  /* 0x0000002327337223 */ /* 0x000fc60000000033 */
[----:B------:R2:W-:Y:S01]  /*94a0*/  STG.E.128 desc[UR18][R74.64], R40 ;  /* 0x000000284a007986 */ /* 0x0005e2000c101d12 */
[C---:B0-----:R-:W-:Y:S01]  /*94b0*/  FFMA R44, R38.reuse, R32, R96 ;  /* 0x00000020262c7223 */ /* 0x041fe20000000060 */
[C---:B------:R-:W-:Y:S01]  /*94c0*/  FFMA R45, R38.reuse, R33, R97 ;  /* 0x00000021262d7223 */ /* 0x040fe20000000061 */
[C---:B------:R-:W-:Y:S01]  /*94d0*/  FFMA R46, R38.reuse, R34, R98 ;  /* 0x00000022262e7223 */ /* 0x040fe20000000062 */
[C---:B------:R-:W-:Y:S01]  /*94e0*/  FFMA R47, R38.reuse, R35, R99 ;  /* 0x00000023262f7223 */ /* 0x040fe20000000063 */
[C---:B--2---:R-:W-:Y:S01]  /*94f0*/  FFMA R40, R38.reuse, R24, R87 ;  /* 0x0000001826287223 */ /* 0x044fe20000000057 */
[C---:B------:R-:W-:Y:S01]  /*9500*/  FFMA R41, R38.reuse, R25, R86 ;  /* 0x0000001926297223 */ /* 0x040fe20000000056 */
[CC--:B------:R-:W-:Y:S01]  /*9510*/  FFMA R42, R38.reuse, R26.reuse, R84 ;  /* 0x0000001a262a7223 */ /* 0x0c0fe20000000054 */
[----:B------:R-:W-:Y:S01]  /*9520*/  FFMA R43, R38, R27, R85 ;  /* 0x0000001b262b7223 */ /* 0x000fe20000000055 */
[----:B------:R0:W-:Y:S01]  /*9530*/  STG.E.128 desc[UR18][R78.64], R44 ;  /* 0x0000002c4e007986 */ /* 0x0001e2000c101d12 */
[----:B------:R-:W-:-:S03]  /*9540*/  FFMA R38, R39, R26, R80 ;  /* 0x0000001a27267223 */ /* 0x000fc60000000050 */
[----:B------:R1:W-:Y:S01]  /*9550*/  STG.E.128 desc[UR18][R76.64], R48 ;  /* 0x000000304c007986 */ /* 0x0003e2000c101d12 */
[C---:B0-----:R-:W-:Y:S01]  /*9560*/  FFMA R44, R37.reuse, R24, R91 ;  /* 0x00000018252c7223 */ /* 0x041fe2000000005b */
[C---:B------:R-:W-:Y:S01]  /*9570*/  FFMA R45, R37.reuse, R25, R90 ;  /* 0x00000019252d7223 */ /* 0x040fe2000000005a */
        /* <DEDUP_REMOVED lines=8> */
[----:B------:R-:W-:-:S02]  /*9600*/  FFMA R39, R39, R27, R81 ;  /* 0x0000001b27277223 */ /* 0x000fc40000000051 */
[----:B------:R-:W-:Y:S04]  /*9610*/  STG.E.128 desc[UR18][R62.64], R48 ;  /* 0x000000303e007986 */ /* 0x000fe8000c101d12 */
[----:B------:R3:W-:Y:S04]  /*9620*/  STG.E.128 desc[UR18][R68.64], R44 ;  /* 0x0000002c44007986 */ /* 0x0007e8000c101d12 */
[----:B------:R0:W-:Y:S04]  /*9630*/  STG.E.128 desc[UR18][R66.64], R40 ;  /* 0x0000002842007986 */ /* 0x0001e8000c101d12 */
[----:B------:R1:W-:Y:S01]  /*9640*/  STG.E.128 desc[UR18][R64.64], R36 ;  /* 0x0000002440007986 */ /* 0x0003e2000c101d12 */
[C---:B---3--:R-:W-:Y:S01]  /*9650*/  FFMA R47, R28.reuse, R35, R4 ;  /* 0x000000231c2f7223 */ /* 0x048fe20000000004 */
[C---:B------:R-:W-:Y:S01]  /*9660*/  FFMA R44, R28.reuse, R32, R73 ;  /* 0x000000201c2c7223 */ /* 0x040fe20000000049 */
[CC--:B------:R-:W-:Y:S01]  /*9670*/  FFMA R45, R28.reuse, R33.reuse, R61 ;  /* 0x000000211c2d7223 */ /* 0x0c0fe2000000003d */
[C---:B------:R-:W-:Y:S01]  /*9680*/  FFMA R46, R28.reuse, R34, R20 ;  /* 0x000000221c2e7223 */ /* 0x040fe20000000014 */
[----:B------:R-:W-:Y:S01]  /*9690*/  FFMA R4, R28, R24, R5 ;  /* 0x000000181c047223 */ /* 0x000fe20000000005 */
[C---:B0-----:R-:W-:Y:S01]  /*96a0*/  FFMA R40, R29.reuse, R32, R72 ;  /* 0x000000201d287223 */ /* 0x041fe20000000048 */
[C---:B------:R-:W-:Y:S01]  /*96b0*/  FFMA R41, R29.reuse, R33, R60 ;  /* 0x000000211d297223 */ /* 0x040fe2000000003c */
[CC--:B------:R-:W-:Y:S01]  /*96c0*/  FFMA R42, R29.reuse, R34.reuse, R18 ;  /* 0x000000221d2a7223 */ /* 0x0c0fe20000000012 */
[----:B-1----:R-:W-:Y:S01]  /*96d0*/  FFMA R38, R30, R34, R13 ;  /* 0x000000221e267223 */ /* 0x002fe2000000000d */
[----:B------:R-:W-:Y:S01]  /*96e0*/  FFMA R43, R29, R35, R3 ;  /* 0x000000231d2b7223 */ /* 0x000fe20000000003 */
        /* <DEDUP_REMOVED lines=10> */
[C---:B------:R-:W-:Y:S01]  /*9790*/  FFMA R8, R29.reuse, R24, R10 ;  /* 0x000000181d087223 */ /* 0x040fe2000000000a */
[C---:B------:R-:W-:Y:S01]  /*97a0*/  FFMA R9, R29.reuse, R25, R11 ;  /* 0x000000191d097223 */ /* 0x040fe2000000000b */
[C---:B------:R-:W-:Y:S01]  /*97b0*/  FFMA R10, R29.reuse, R26, R12 ;  /* 0x0000001a1d0a7223 */ /* 0x040fe2000000000c */
[----:B------:R-:W-:Y:S01]  /*97c0*/  FFMA R11, R29, R27, R14 ;  /* 0x0000001b1d0b7223 */ /* 0x000fe2000000000e */
[C---:B------:R-:W-:Y:S01]  /*97d0*/  FFMA R12, R30.reuse, R24, R15 ;  /* 0x000000181e0c7223 */ /* 0x040fe2000000000f */
[----:B------:R-:W-:Y:S01]  /*97e0*/  STG.E.128 desc[UR18][R52.64], R44 ;  /* 0x0000002c34007986 */ /* 0x000fe2000c101d12 */
[C---:B------:R-:W-:Y:S01]  /*97f0*/  FFMA R13, R30.reuse, R25, R16 ;  /* 0x000000191e0d7223 */ /* 0x040fe20000000010 */
[C---:B------:R-:W-:Y:S01]  /*9800*/  FFMA R14, R30.reuse, R26, R17 ;  /* 0x0000001a1e0e7223 */ /* 0x040fe20000000011 */
[----:B------:R-:W-:Y:S01]  /*9810*/  FFMA R15, R30, R27, R19 ;  /* 0x0000001b1e0f7223 */ /* 0x000fe20000000013 */
[----:B------:R-:W-:Y:S01]  /*9820*/  STG.E.128 desc[UR18][R56.64], R40 ;  /* 0x0000002838007986 */ /* 0x000fe2000c101d12 */
[C---:B------:R-:W-:Y:S01]  /*9830*/  FFMA R24, R31.reuse, R24, R21 ;  /* 0x000000181f187223 */ /* 0x040fe20000000015 */
[C---:B------:R-:W-:Y:S01]  /*9840*/  FFMA R25, R31.reuse, R25, R22 ;  /* 0x000000191f197223 */ /* 0x040fe20000000016 */
[C---:B------:R-:W-:Y:S01]  /*9850*/  FFMA R26, R31.reuse, R26, R23 ;  /* 0x0000001a1f1a7223 */ /* 0x040fe20000000017 */
[----:B------:R-:W-:Y:S01]  /*9860*/  FFMA R27, R31, R27, R105 ;  /* 0x0000001b1f1b7223 */ /* 0x000fe20000000069 */
[----:B------:R-:W-:Y:S04]  /*9870*/  STG.E.128 desc[UR18][R124.64], R36 ;  /* 0x000000247c007986 */ /* 0x000fe8000c101d12 */
[----:B------:R-:W-:Y:S04]  /*9880*/  STG.E.128 desc[UR18][R112.64], R32 ;  /* 0x0000002070007986 */ /* 0x000fe8000c101d12 */
[----:B------:R-:W-:Y:S04]  /*9890*/  STG.E.128 desc[UR18][R54.64], R4 ;  /* 0x0000000436007986 */ /* 0x000fe8000c101d12 */
[----:B------:R-:W-:Y:S04]  /*98a0*/  STG.E.128 desc[UR18][R122.64], R8 ;  /* 0x000000087a007986 */ /* 0x000fe8000c101d12 */
[----:B------:R-:W-:Y:S04]  /*98b0*/  STG.E.128 desc[UR18][R114.64], R12 ;  /* 0x0000000c72007986 */ /* 0x000fe8000c101d12 */
[----:B------:R-:W-:Y:S01]  /*98c0*/  STG.E.128 desc[UR18][R110.64], R24 ;  /* 0x000000186e007986 */ /* 0x000fe2000c101d12 */
[----:B------:R-:W-:Y:S05]  /*98d0*/  EXIT ;  /* 0x000000000000794d */ /* 0x000fea0003800000 */
.L_x_2:
[----:B------:R-:W-:-:S00]  /*98e0*/  BRA `(.L_x_2) ;  /* 0xfffffffc00fc7947 */ /* 0x000fc0000383ffff */
[----:B------:R-:W-:-:S00]  /*98f0*/  NOP ;  /* 0x0000000000007918 */ /* 0x000fc00000000000 */
        /* <DEDUP_REMOVED lines=8> */
.L_x_3:


//--------------------- .nv.shared._Z36sgemm_smem_warp_tiling_vec4_pipelineILi128ELi128ELi4ELi4ELi32ELi64ELi16ELi2ELi2EEviiifPKfS1_fPf --------------------------
	.section	.nv.shared._Z36sgemm_smem_warp_tiling_vec4_pipelineILi128ELi128ELi4ELi4ELi32ELi64ELi16ELi2ELi2EEviiifPKfS1_fPf,"aw",@nobits
	.sectionflags	@""
	.align	4
.nv.shared._Z36sgemm_smem_warp_tiling_vec4_pipelineILi128ELi128ELi4ELi4ELi32ELi64ELi16ELi2ELi2EEviiifPKfS1_fPf:
	.zero		33792


//--------------------- .nv.shared.reserved.0     --------------------------
	.section	.nv.shared.reserved.0,"aw",@nobits
	.weak		__nv_reservedSMEM_offset_0_alias
	.size		__nv_reservedSMEM_offset_0_alias, 0, 64
	.other		__nv_reservedSMEM_offset_0_alias,@"STO_CUDA_RESERVED_SHARED STV_DEFAULT"
__nv_reservedSMEM_offset_0_alias:
	.zero		0
	.zero		64


//--------------------- .nv.constant0._Z36sgemm_smem_warp_tiling_vec4_pipelineILi128ELi128ELi4ELi4ELi32ELi64ELi16ELi2ELi2EEviiifPKfS1_fPf --------------------------
	.section	.nv.constant0._Z36sgemm_smem_warp_tiling_vec4_pipelineILi128ELi128ELi4ELi4ELi32ELi64ELi16ELi2ELi2EEviiifPKfS1_fPf,"a",@progbits
	.sectionflags	@""
	.align	4
.nv.constant0._Z36sgemm_smem_warp_tiling_vec4_pipelineILi128ELi128ELi4ELi4ELi32ELi64ELi16ELi2ELi2EEviiifPKfS1_fPf:
	.zero		944


//--------------------- SYMBOLS --------------------------

	.type		.nv.reservedSmem.offset0,@object
	.size		.nv.reservedSmem.offset0,0x4
	.type		.nv.reservedSmem.cap,@object
	.size		.nv.reservedSmem.cap,0x4
